//
// Generated by NVIDIA NVVM Compiler
//
// Compiler Build ID: CL-36424714
// Cuda compilation tools, release 13.0, V13.0.88
// Based on NVVM 20.0.0
//

.version 9.0
.target sm_100
.address_size 64

	// .globl	_Z12forward_passPfS_S_S_S_S_S_

.visible .entry _Z12forward_passPfS_S_S_S_S_S_(
	.param .u64 .ptr .align 1 _Z12forward_passPfS_S_S_S_S_S__param_0,
	.param .u64 .ptr .align 1 _Z12forward_passPfS_S_S_S_S_S__param_1,
	.param .u64 .ptr .align 1 _Z12forward_passPfS_S_S_S_S_S__param_2,
	.param .u64 .ptr .align 1 _Z12forward_passPfS_S_S_S_S_S__param_3,
	.param .u64 .ptr .align 1 _Z12forward_passPfS_S_S_S_S_S__param_4,
	.param .u64 .ptr .align 1 _Z12forward_passPfS_S_S_S_S_S__param_5,
	.param .u64 .ptr .align 1 _Z12forward_passPfS_S_S_S_S_S__param_6
)
{
	.reg .pred 	%p<2>;
	.reg .b32 	%r<11>;
	.reg .b32 	%f<163>;
	.reg .b64 	%rd<33>;

	ld.param.u64 	%rd9, [_Z12forward_passPfS_S_S_S_S_S__param_0];
	ld.param.u64 	%rd7, [_Z12forward_passPfS_S_S_S_S_S__param_1];
	ld.param.u64 	%rd10, [_Z12forward_passPfS_S_S_S_S_S__param_2];
	ld.param.u64 	%rd11, [_Z12forward_passPfS_S_S_S_S_S__param_3];
	ld.param.u64 	%rd12, [_Z12forward_passPfS_S_S_S_S_S__param_4];
	ld.param.u64 	%rd8, [_Z12forward_passPfS_S_S_S_S_S__param_5];
	ld.param.u64 	%rd13, [_Z12forward_passPfS_S_S_S_S_S__param_6];
	cvta.to.global.u64 	%rd14, %rd11;
	cvta.to.global.u64 	%rd15, %rd13;
	mov.u32 	%r1, %tid.x;
	mul.lo.s32 	%r5, %r1, 27;
	cvta.to.global.u64 	%rd16, %rd12;
	cvta.to.global.u64 	%rd17, %rd10;
	cvta.to.global.u64 	%rd18, %rd9;
	mul.wide.u32 	%rd19, %r5, 4;
	add.s64 	%rd20, %rd17, %rd19;
	ld.global.f32 	%f4, [%rd20];
	ld.global.f32 	%f5, [%rd18];
	fma.rn.f32 	%f6, %f4, %f5, 0f00000000;
	ld.global.f32 	%f7, [%rd20+4];
	ld.global.f32 	%f8, [%rd18+4];
	fma.rn.f32 	%f9, %f7, %f8, %f6;
	ld.global.f32 	%f10, [%rd20+8];
	ld.global.f32 	%f11, [%rd18+8];
	fma.rn.f32 	%f12, %f10, %f11, %f9;
	ld.global.f32 	%f13, [%rd20+12];
	ld.global.f32 	%f14, [%rd18+12];
	fma.rn.f32 	%f15, %f13, %f14, %f12;
	ld.global.f32 	%f16, [%rd20+16];
	ld.global.f32 	%f17, [%rd18+16];
	fma.rn.f32 	%f18, %f16, %f17, %f15;
	ld.global.f32 	%f19, [%rd20+20];
	ld.global.f32 	%f20, [%rd18+20];
	fma.rn.f32 	%f21, %f19, %f20, %f18;
	ld.global.f32 	%f22, [%rd20+24];
	ld.global.f32 	%f23, [%rd18+24];
	fma.rn.f32 	%f24, %f22, %f23, %f21;
	ld.global.f32 	%f25, [%rd20+28];
	ld.global.f32 	%f26, [%rd18+28];
	fma.rn.f32 	%f27, %f25, %f26, %f24;
	ld.global.f32 	%f28, [%rd20+32];
	ld.global.f32 	%f29, [%rd18+32];
	fma.rn.f32 	%f30, %f28, %f29, %f27;
	ld.global.f32 	%f31, [%rd20+36];
	ld.global.f32 	%f32, [%rd18+36];
	fma.rn.f32 	%f33, %f31, %f32, %f30;
	ld.global.f32 	%f34, [%rd20+40];
	ld.global.f32 	%f35, [%rd18+40];
	fma.rn.f32 	%f36, %f34, %f35, %f33;
	ld.global.f32 	%f37, [%rd20+44];
	ld.global.f32 	%f38, [%rd18+44];
	fma.rn.f32 	%f39, %f37, %f38, %f36;
	ld.global.f32 	%f40, [%rd20+48];
	ld.global.f32 	%f41, [%rd18+48];
	fma.rn.f32 	%f42, %f40, %f41, %f39;
	ld.global.f32 	%f43, [%rd20+52];
	ld.global.f32 	%f44, [%rd18+52];
	fma.rn.f32 	%f45, %f43, %f44, %f42;
	ld.global.f32 	%f46, [%rd20+56];
	ld.global.f32 	%f47, [%rd18+56];
	fma.rn.f32 	%f48, %f46, %f47, %f45;
	ld.global.f32 	%f49, [%rd20+60];
	ld.global.f32 	%f50, [%rd18+60];
	fma.rn.f32 	%f51, %f49, %f50, %f48;
	ld.global.f32 	%f52, [%rd20+64];
	ld.global.f32 	%f53, [%rd18+64];
	fma.rn.f32 	%f54, %f52, %f53, %f51;
	ld.global.f32 	%f55, [%rd20+68];
	ld.global.f32 	%f56, [%rd18+68];
	fma.rn.f32 	%f57, %f55, %f56, %f54;
	ld.global.f32 	%f58, [%rd20+72];
	ld.global.f32 	%f59, [%rd18+72];
	fma.rn.f32 	%f60, %f58, %f59, %f57;
	ld.global.f32 	%f61, [%rd20+76];
	ld.global.f32 	%f62, [%rd18+76];
	fma.rn.f32 	%f63, %f61, %f62, %f60;
	ld.global.f32 	%f64, [%rd20+80];
	ld.global.f32 	%f65, [%rd18+80];
	fma.rn.f32 	%f66, %f64, %f65, %f63;
	ld.global.f32 	%f67, [%rd20+84];
	ld.global.f32 	%f68, [%rd18+84];
	fma.rn.f32 	%f69, %f67, %f68, %f66;
	ld.global.f32 	%f70, [%rd20+88];
	ld.global.f32 	%f71, [%rd18+88];
	fma.rn.f32 	%f72, %f70, %f71, %f69;
	ld.global.f32 	%f73, [%rd20+92];
	ld.global.f32 	%f74, [%rd18+92];
	fma.rn.f32 	%f75, %f73, %f74, %f72;
	ld.global.f32 	%f76, [%rd20+96];
	ld.global.f32 	%f77, [%rd18+96];
	fma.rn.f32 	%f78, %f76, %f77, %f75;
	ld.global.f32 	%f79, [%rd20+100];
	ld.global.f32 	%f80, [%rd18+100];
	fma.rn.f32 	%f81, %f79, %f80, %f78;
	ld.global.f32 	%f82, [%rd20+104];
	ld.global.f32 	%f83, [%rd18+104];
	fma.rn.f32 	%f84, %f82, %f83, %f81;
	mul.wide.u32 	%rd21, %r1, 4;
	add.s64 	%rd22, %rd16, %rd21;
	ld.global.f32 	%f85, [%rd22];
	add.f32 	%f86, %f84, %f85;
	fma.rn.f32 	%f87, %f86, 0fBBBB989D, 0f3F000000;
	cvt.sat.f32.f32 	%f88, %f87;
	mov.f32 	%f89, 0f4B400001;
	mov.f32 	%f90, 0f437C0000;
	fma.rm.f32 	%f91, %f88, %f90, %f89;
	add.f32 	%f92, %f91, 0fCB40007F;
	neg.f32 	%f93, %f92;
	fma.rn.f32 	%f94, %f86, 0fBFB8AA3B, %f93;
	fma.rn.f32 	%f95, %f86, 0fB2A57060, %f94;
	mov.b32 	%r6, %f91;
	shl.b32 	%r7, %r6, 23;
	mov.b32 	%f96, %r7;
	ex2.approx.ftz.f32 	%f97, %f95;
	fma.rn.f32 	%f98, %f97, %f96, 0f3F800000;
	rcp.rn.f32 	%f99, %f98;
	add.s64 	%rd23, %rd15, %rd21;
	st.global.f32 	[%rd23], %f99;
	mul.wide.u32 	%rd24, %r1, 512;
	add.s64 	%rd25, %rd24, %rd14;
	add.s64 	%rd32, %rd25, 32;
	add.s64 	%rd31, %rd15, 32;
	mov.f32 	%f162, 0f00000000;
	mov.b32 	%r10, 0;
$L__BB0_1:
	ld.global.f32 	%f100, [%rd32+-32];
	ld.global.f32 	%f101, [%rd31+-32];
	fma.rn.f32 	%f102, %f100, %f101, %f162;
	ld.global.f32 	%f103, [%rd32+-28];
	ld.global.f32 	%f104, [%rd31+-28];
	fma.rn.f32 	%f105, %f103, %f104, %f102;
	ld.global.f32 	%f106, [%rd32+-24];
	ld.global.f32 	%f107, [%rd31+-24];
	fma.rn.f32 	%f108, %f106, %f107, %f105;
	ld.global.f32 	%f109, [%rd32+-20];
	ld.global.f32 	%f110, [%rd31+-20];
	fma.rn.f32 	%f111, %f109, %f110, %f108;
	ld.global.f32 	%f112, [%rd32+-16];
	ld.global.f32 	%f113, [%rd31+-16];
	fma.rn.f32 	%f114, %f112, %f113, %f111;
	ld.global.f32 	%f115, [%rd32+-12];
	ld.global.f32 	%f116, [%rd31+-12];
	fma.rn.f32 	%f117, %f115, %f116, %f114;
	ld.global.f32 	%f118, [%rd32+-8];
	ld.global.f32 	%f119, [%rd31+-8];
	fma.rn.f32 	%f120, %f118, %f119, %f117;
	ld.global.f32 	%f121, [%rd32+-4];
	ld.global.f32 	%f122, [%rd31+-4];
	fma.rn.f32 	%f123, %f121, %f122, %f120;
	ld.global.f32 	%f124, [%rd32];
	ld.global.f32 	%f125, [%rd31];
	fma.rn.f32 	%f126, %f124, %f125, %f123;
	ld.global.f32 	%f127, [%rd32+4];
	ld.global.f32 	%f128, [%rd31+4];
	fma.rn.f32 	%f129, %f127, %f128, %f126;
	ld.global.f32 	%f130, [%rd32+8];
	ld.global.f32 	%f131, [%rd31+8];
	fma.rn.f32 	%f132, %f130, %f131, %f129;
	ld.global.f32 	%f133, [%rd32+12];
	ld.global.f32 	%f134, [%rd31+12];
	fma.rn.f32 	%f135, %f133, %f134, %f132;
	ld.global.f32 	%f136, [%rd32+16];
	ld.global.f32 	%f137, [%rd31+16];
	fma.rn.f32 	%f138, %f136, %f137, %f135;
	ld.global.f32 	%f139, [%rd32+20];
	ld.global.f32 	%f140, [%rd31+20];
	fma.rn.f32 	%f141, %f139, %f140, %f138;
	ld.global.f32 	%f142, [%rd32+24];
	ld.global.f32 	%f143, [%rd31+24];
	fma.rn.f32 	%f144, %f142, %f143, %f141;
	ld.global.f32 	%f145, [%rd32+28];
	ld.global.f32 	%f146, [%rd31+28];
	fma.rn.f32 	%f162, %f145, %f146, %f144;
	add.s32 	%r10, %r10, 16;
	add.s64 	%rd32, %rd32, 64;
	add.s64 	%rd31, %rd31, 64;
	setp.ne.s32 	%p1, %r10, 128;
	@%p1 bra 	$L__BB0_1;
	cvta.to.global.u64 	%rd26, %rd8;
	cvta.to.global.u64 	%rd27, %rd7;
	add.s64 	%rd29, %rd26, %rd21;
	ld.global.f32 	%f147, [%rd29];
	add.f32 	%f148, %f162, %f147;
	fma.rn.f32 	%f149, %f148, 0fBBBB989D, 0f3F000000;
	cvt.sat.f32.f32 	%f150, %f149;
	mov.f32 	%f151, 0f4B400001;
	mov.f32 	%f152, 0f437C0000;
	fma.rm.f32 	%f153, %f150, %f152, %f151;
	add.f32 	%f154, %f153, 0fCB40007F;
	neg.f32 	%f155, %f154;
	fma.rn.f32 	%f156, %f148, 0fBFB8AA3B, %f155;
	fma.rn.f32 	%f157, %f148, 0fB2A57060, %f156;
	mov.b32 	%r8, %f153;
	shl.b32 	%r9, %r8, 23;
	mov.b32 	%f158, %r9;
	ex2.approx.ftz.f32 	%f159, %f157;
	fma.rn.f32 	%f160, %f159, %f158, 0f3F800000;
	rcp.rn.f32 	%f161, %f160;
	add.s64 	%rd30, %rd27, %rd21;
	st.global.f32 	[%rd30], %f161;
	ret;

}
	// .globl	_Z13backward_passPfS_S_S_S_S_S_S_
.visible .entry _Z13backward_passPfS_S_S_S_S_S_S_(
	.param .u64 .ptr .align 1 _Z13backward_passPfS_S_S_S_S_S_S__param_0,
	.param .u64 .ptr .align 1 _Z13backward_passPfS_S_S_S_S_S_S__param_1,
	.param .u64 .ptr .align 1 _Z13backward_passPfS_S_S_S_S_S_S__param_2,
	.param .u64 .ptr .align 1 _Z13backward_passPfS_S_S_S_S_S_S__param_3,
	.param .u64 .ptr .align 1 _Z13backward_passPfS_S_S_S_S_S_S__param_4,
	.param .u64 .ptr .align 1 _Z13backward_passPfS_S_S_S_S_S_S__param_5,
	.param .u64 .ptr .align 1 _Z13backward_passPfS_S_S_S_S_S_S__param_6,
	.param .u64 .ptr .align 1 _Z13backward_passPfS_S_S_S_S_S_S__param_7
)
{
	.reg .pred 	%p<2>;
	.reg .b32 	%r<11>;
	.reg .b32 	%f<228>;
	.reg .b64 	%rd<37>;

	ld.param.u64 	%rd9, [_Z13backward_passPfS_S_S_S_S_S_S__param_0];
	ld.param.u64 	%rd13, [_Z13backward_passPfS_S_S_S_S_S_S__param_1];
	ld.param.u64 	%rd14, [_Z13backward_passPfS_S_S_S_S_S_S__param_2];
	ld.param.u64 	%rd10, [_Z13backward_passPfS_S_S_S_S_S_S__param_3];
	ld.param.u64 	%rd15, [_Z13backward_passPfS_S_S_S_S_S_S__param_4];
	ld.param.u64 	%rd11, [_Z13backward_passPfS_S_S_S_S_S_S__param_5];
	ld.param.u64 	%rd12, [_Z13backward_passPfS_S_S_S_S_S_S__param_6];
	ld.param.u64 	%rd16, [_Z13backward_passPfS_S_S_S_S_S_S__param_7];
	cvta.to.global.u64 	%rd1, %rd15;
	cvta.to.global.u64 	%rd2, %rd16;
	cvta.to.global.u64 	%rd17, %rd14;
	cvta.to.global.u64 	%rd18, %rd13;
	mov.u32 	%r1, %tid.x;
	mul.wide.u32 	%rd19, %r1, 4;
	add.s64 	%rd20, %rd18, %rd19;
	ld.global.f32 	%f3, [%rd20];
	add.s64 	%rd21, %rd17, %rd19;
	ld.global.f32 	%f4, [%rd21];
	sub.f32 	%f5, %f3, %f4;
	fma.rn.f32 	%f6, %f4, 0fBBBB989D, 0f3F000000;
	cvt.sat.f32.f32 	%f7, %f6;
	mov.f32 	%f8, 0f4B400001;
	mov.f32 	%f9, 0f437C0000;
	fma.rm.f32 	%f10, %f7, %f9, %f8;
	add.f32 	%f11, %f10, 0fCB40007F;
	neg.f32 	%f12, %f11;
	fma.rn.f32 	%f13, %f4, 0fBFB8AA3B, %f12;
	fma.rn.f32 	%f14, %f4, 0fB2A57060, %f13;
	mov.b32 	%r5, %f10;
	shl.b32 	%r6, %r5, 23;
	mov.b32 	%f15, %r6;
	ex2.approx.ftz.f32 	%f16, %f14;
	fma.rn.f32 	%f17, %f16, %f15, 0f3F800000;
	rcp.rn.f32 	%f18, %f17;
	mov.f32 	%f19, 0f3F800000;
	sub.f32 	%f20, %f19, %f18;
	mul.f32 	%f21, %f18, %f20;
	mul.f32 	%f1, %f5, %f21;
	mul.f32 	%f2, %f1, 0f38D1B717;
	add.s64 	%rd36, %rd2, 32;
	mul.wide.u32 	%rd22, %r1, 512;
	add.s64 	%rd23, %rd22, %rd1;
	add.s64 	%rd35, %rd23, 32;
	mov.b32 	%r10, 0;
$L__BB1_1:
	ld.global.f32 	%f22, [%rd36+-32];
	ld.global.f32 	%f23, [%rd35+-32];
	fma.rn.f32 	%f24, %f2, %f22, %f23;
	st.global.f32 	[%rd35+-32], %f24;
	ld.global.f32 	%f25, [%rd36+-28];
	ld.global.f32 	%f26, [%rd35+-28];
	fma.rn.f32 	%f27, %f2, %f25, %f26;
	st.global.f32 	[%rd35+-28], %f27;
	ld.global.f32 	%f28, [%rd36+-24];
	ld.global.f32 	%f29, [%rd35+-24];
	fma.rn.f32 	%f30, %f2, %f28, %f29;
	st.global.f32 	[%rd35+-24], %f30;
	ld.global.f32 	%f31, [%rd36+-20];
	ld.global.f32 	%f32, [%rd35+-20];
	fma.rn.f32 	%f33, %f2, %f31, %f32;
	st.global.f32 	[%rd35+-20], %f33;
	ld.global.f32 	%f34, [%rd36+-16];
	ld.global.f32 	%f35, [%rd35+-16];
	fma.rn.f32 	%f36, %f2, %f34, %f35;
	st.global.f32 	[%rd35+-16], %f36;
	ld.global.f32 	%f37, [%rd36+-12];
	ld.global.f32 	%f38, [%rd35+-12];
	fma.rn.f32 	%f39, %f2, %f37, %f38;
	st.global.f32 	[%rd35+-12], %f39;
	ld.global.f32 	%f40, [%rd36+-8];
	ld.global.f32 	%f41, [%rd35+-8];
	fma.rn.f32 	%f42, %f2, %f40, %f41;
	st.global.f32 	[%rd35+-8], %f42;
	ld.global.f32 	%f43, [%rd36+-4];
	ld.global.f32 	%f44, [%rd35+-4];
	fma.rn.f32 	%f45, %f2, %f43, %f44;
	st.global.f32 	[%rd35+-4], %f45;
	ld.global.f32 	%f46, [%rd36];
	ld.global.f32 	%f47, [%rd35];
	fma.rn.f32 	%f48, %f2, %f46, %f47;
	st.global.f32 	[%rd35], %f48;
	ld.global.f32 	%f49, [%rd36+4];
	ld.global.f32 	%f50, [%rd35+4];
	fma.rn.f32 	%f51, %f2, %f49, %f50;
	st.global.f32 	[%rd35+4], %f51;
	ld.global.f32 	%f52, [%rd36+8];
	ld.global.f32 	%f53, [%rd35+8];
	fma.rn.f32 	%f54, %f2, %f52, %f53;
	st.global.f32 	[%rd35+8], %f54;
	ld.global.f32 	%f55, [%rd36+12];
	ld.global.f32 	%f56, [%rd35+12];
	fma.rn.f32 	%f57, %f2, %f55, %f56;
	st.global.f32 	[%rd35+12], %f57;
	ld.global.f32 	%f58, [%rd36+16];
	ld.global.f32 	%f59, [%rd35+16];
	fma.rn.f32 	%f60, %f2, %f58, %f59;
	st.global.f32 	[%rd35+16], %f60;
	ld.global.f32 	%f61, [%rd36+20];
	ld.global.f32 	%f62, [%rd35+20];
	fma.rn.f32 	%f63, %f2, %f61, %f62;
	st.global.f32 	[%rd35+20], %f63;
	ld.global.f32 	%f64, [%rd36+24];
	ld.global.f32 	%f65, [%rd35+24];
	fma.rn.f32 	%f66, %f2, %f64, %f65;
	st.global.f32 	[%rd35+24], %f66;
	ld.global.f32 	%f67, [%rd36+28];
	ld.global.f32 	%f68, [%rd35+28];
	fma.rn.f32 	%f69, %f2, %f67, %f68;
	st.global.f32 	[%rd35+28], %f69;
	add.s32 	%r10, %r10, 16;
	add.s64 	%rd36, %rd36, 64;
	add.s64 	%rd35, %rd35, 64;
	setp.ne.s32 	%p1, %r10, 128;
	@%p1 bra 	$L__BB1_1;
	cvta.to.global.u64 	%rd24, %rd12;
	add.s64 	%rd26, %rd24, %rd19;
	ld.global.f32 	%f70, [%rd26];
	add.f32 	%f71, %f2, %f70;
	st.global.f32 	[%rd26], %f71;
	add.s64 	%rd27, %rd1, %rd19;
	ld.global.f32 	%f72, [%rd27];
	fma.rn.f32 	%f73, %f1, %f72, 0f00000000;
	ld.global.f32 	%f74, [%rd27+512];
	fma.rn.f32 	%f75, %f1, %f74, %f73;
	ld.global.f32 	%f76, [%rd27+1024];
	fma.rn.f32 	%f77, %f1, %f76, %f75;
	ld.global.f32 	%f78, [%rd27+1536];
	fma.rn.f32 	%f79, %f1, %f78, %f77;
	ld.global.f32 	%f80, [%rd27+2048];
	fma.rn.f32 	%f81, %f1, %f80, %f79;
	ld.global.f32 	%f82, [%rd27+2560];
	fma.rn.f32 	%f83, %f1, %f82, %f81;
	ld.global.f32 	%f84, [%rd27+3072];
	fma.rn.f32 	%f85, %f1, %f84, %f83;
	ld.global.f32 	%f86, [%rd27+3584];
	fma.rn.f32 	%f87, %f1, %f86, %f85;
	ld.global.f32 	%f88, [%rd27+4096];
	fma.rn.f32 	%f89, %f1, %f88, %f87;
	ld.global.f32 	%f90, [%rd27+4608];
	fma.rn.f32 	%f91, %f1, %f90, %f89;
	ld.global.f32 	%f92, [%rd27+5120];
	fma.rn.f32 	%f93, %f1, %f92, %f91;
	ld.global.f32 	%f94, [%rd27+5632];
	fma.rn.f32 	%f95, %f1, %f94, %f93;
	ld.global.f32 	%f96, [%rd27+6144];
	fma.rn.f32 	%f97, %f1, %f96, %f95;
	ld.global.f32 	%f98, [%rd27+6656];
	fma.rn.f32 	%f99, %f1, %f98, %f97;
	ld.global.f32 	%f100, [%rd27+7168];
	fma.rn.f32 	%f101, %f1, %f100, %f99;
	ld.global.f32 	%f102, [%rd27+7680];
	fma.rn.f32 	%f103, %f1, %f102, %f101;
	ld.global.f32 	%f104, [%rd27+8192];
	fma.rn.f32 	%f105, %f1, %f104, %f103;
	ld.global.f32 	%f106, [%rd27+8704];
	fma.rn.f32 	%f107, %f1, %f106, %f105;
	ld.global.f32 	%f108, [%rd27+9216];
	fma.rn.f32 	%f109, %f1, %f108, %f107;
	ld.global.f32 	%f110, [%rd27+9728];
	fma.rn.f32 	%f111, %f1, %f110, %f109;
	ld.global.f32 	%f112, [%rd27+10240];
	fma.rn.f32 	%f113, %f1, %f112, %f111;
	ld.global.f32 	%f114, [%rd27+10752];
	fma.rn.f32 	%f115, %f1, %f114, %f113;
	ld.global.f32 	%f116, [%rd27+11264];
	fma.rn.f32 	%f117, %f1, %f116, %f115;
	ld.global.f32 	%f118, [%rd27+11776];
	fma.rn.f32 	%f119, %f1, %f118, %f117;
	ld.global.f32 	%f120, [%rd27+12288];
	fma.rn.f32 	%f121, %f1, %f120, %f119;
	ld.global.f32 	%f122, [%rd27+12800];
	fma.rn.f32 	%f123, %f1, %f122, %f121;
	ld.global.f32 	%f124, [%rd27+13312];
	fma.rn.f32 	%f125, %f1, %f124, %f123;
	add.s64 	%rd28, %rd2, %rd19;
	ld.global.f32 	%f126, [%rd28];
	fma.rn.f32 	%f127, %f126, 0fBBBB989D, 0f3F000000;
	cvt.sat.f32.f32 	%f128, %f127;
	mov.f32 	%f129, 0f4B400001;
	mov.f32 	%f130, 0f437C0000;
	fma.rm.f32 	%f131, %f128, %f130, %f129;
	add.f32 	%f132, %f131, 0fCB40007F;
	neg.f32 	%f133, %f132;
	fma.rn.f32 	%f134, %f126, 0fBFB8AA3B, %f133;
	fma.rn.f32 	%f135, %f126, 0fB2A57060, %f134;
	mov.b32 	%r7, %f131;
	shl.b32 	%r8, %r7, 23;
	mov.b32 	%f136, %r8;
	ex2.approx.ftz.f32 	%f137, %f135;
	fma.rn.f32 	%f138, %f137, %f136, 0f3F800000;
	rcp.rn.f32 	%f139, %f138;
	mov.f32 	%f140, 0f3F800000;
	sub.f32 	%f141, %f140, %f139;
	mul.f32 	%f142, %f139, %f141;
	mul.f32 	%f143, %f125, %f142;
	mul.lo.s32 	%r9, %r1, 27;
	mul.f32 	%f144, %f143, 0f38D1B717;
	cvta.to.global.u64 	%rd29, %rd9;
	cvta.to.global.u64 	%rd30, %rd10;
	ld.global.f32 	%f145, [%rd29];
	mul.wide.u32 	%rd31, %r9, 4;
	add.s64 	%rd32, %rd30, %rd31;
	ld.global.f32 	%f146, [%rd32];
	fma.rn.f32 	%f147, %f144, %f145, %f146;
	st.global.f32 	[%rd32], %f147;
	ld.global.f32 	%f148, [%rd29+4];
	ld.global.f32 	%f149, [%rd32+4];
	fma.rn.f32 	%f150, %f144, %f148, %f149;
	st.global.f32 	[%rd32+4], %f150;
	ld.global.f32 	%f151, [%rd29+8];
	ld.global.f32 	%f152, [%rd32+8];
	fma.rn.f32 	%f153, %f144, %f151, %f152;
	st.global.f32 	[%rd32+8], %f153;
	ld.global.f32 	%f154, [%rd29+12];
	ld.global.f32 	%f155, [%rd32+12];
	fma.rn.f32 	%f156, %f144, %f154, %f155;
	st.global.f32 	[%rd32+12], %f156;
	ld.global.f32 	%f157, [%rd29+16];
	ld.global.f32 	%f158, [%rd32+16];
	fma.rn.f32 	%f159, %f144, %f157, %f158;
	st.global.f32 	[%rd32+16], %f159;
	ld.global.f32 	%f160, [%rd29+20];
	ld.global.f32 	%f161, [%rd32+20];
	fma.rn.f32 	%f162, %f144, %f160, %f161;
	st.global.f32 	[%rd32+20], %f162;
	ld.global.f32 	%f163, [%rd29+24];
	ld.global.f32 	%f164, [%rd32+24];
	fma.rn.f32 	%f165, %f144, %f163, %f164;
	st.global.f32 	[%rd32+24], %f165;
	ld.global.f32 	%f166, [%rd29+28];
	ld.global.f32 	%f167, [%rd32+28];
	fma.rn.f32 	%f168, %f144, %f166, %f167;
	st.global.f32 	[%rd32+28], %f168;
	ld.global.f32 	%f169, [%rd29+32];
	ld.global.f32 	%f170, [%rd32+32];
	fma.rn.f32 	%f171, %f144, %f169, %f170;
	st.global.f32 	[%rd32+32], %f171;
	ld.global.f32 	%f172, [%rd29+36];
	ld.global.f32 	%f173, [%rd32+36];
	fma.rn.f32 	%f174, %f144, %f172, %f173;
	st.global.f32 	[%rd32+36], %f174;
	ld.global.f32 	%f175, [%rd29+40];
	ld.global.f32 	%f176, [%rd32+40];
	fma.rn.f32 	%f177, %f144, %f175, %f176;
	st.global.f32 	[%rd32+40], %f177;
	ld.global.f32 	%f178, [%rd29+44];
	ld.global.f32 	%f179, [%rd32+44];
	fma.rn.f32 	%f180, %f144, %f178, %f179;
	st.global.f32 	[%rd32+44], %f180;
	ld.global.f32 	%f181, [%rd29+48];
	ld.global.f32 	%f182, [%rd32+48];
	fma.rn.f32 	%f183, %f144, %f181, %f182;
	st.global.f32 	[%rd32+48], %f183;
	ld.global.f32 	%f184, [%rd29+52];
	ld.global.f32 	%f185, [%rd32+52];
	fma.rn.f32 	%f186, %f144, %f184, %f185;
	st.global.f32 	[%rd32+52], %f186;
	ld.global.f32 	%f187, [%rd29+56];
	ld.global.f32 	%f188, [%rd32+56];
	fma.rn.f32 	%f189, %f144, %f187, %f188;
	st.global.f32 	[%rd32+56], %f189;
	ld.global.f32 	%f190, [%rd29+60];
	ld.global.f32 	%f191, [%rd32+60];
	fma.rn.f32 	%f192, %f144, %f190, %f191;
	st.global.f32 	[%rd32+60], %f192;
	ld.global.f32 	%f193, [%rd29+64];
	ld.global.f32 	%f194, [%rd32+64];
	fma.rn.f32 	%f195, %f144, %f193, %f194;
	st.global.f32 	[%rd32+64], %f195;
	ld.global.f32 	%f196, [%rd29+68];
	ld.global.f32 	%f197, [%rd32+68];
	fma.rn.f32 	%f198, %f144, %f196, %f197;
	st.global.f32 	[%rd32+68], %f198;
	ld.global.f32 	%f199, [%rd29+72];
	ld.global.f32 	%f200, [%rd32+72];
	fma.rn.f32 	%f201, %f144, %f199, %f200;
	st.global.f32 	[%rd32+72], %f201;
	ld.global.f32 	%f202, [%rd29+76];
	ld.global.f32 	%f203, [%rd32+76];
	fma.rn.f32 	%f204, %f144, %f202, %f203;
	st.global.f32 	[%rd32+76], %f204;
	ld.global.f32 	%f205, [%rd29+80];
	ld.global.f32 	%f206, [%rd32+80];
	fma.rn.f32 	%f207, %f144, %f205, %f206;
	st.global.f32 	[%rd32+80], %f207;
	ld.global.f32 	%f208, [%rd29+84];
	ld.global.f32 	%f209, [%rd32+84];
	fma.rn.f32 	%f210, %f144, %f208, %f209;
	st.global.f32 	[%rd32+84], %f210;
	ld.global.f32 	%f211, [%rd29+88];
	ld.global.f32 	%f212, [%rd32+88];
	fma.rn.f32 	%f213, %f144, %f211, %f212;
	st.global.f32 	[%rd32+88], %f213;
	ld.global.f32 	%f214, [%rd29+92];
	ld.global.f32 	%f215, [%rd32+92];
	fma.rn.f32 	%f216, %f144, %f214, %f215;
	st.global.f32 	[%rd32+92], %f216;
	ld.global.f32 	%f217, [%rd29+96];
	ld.global.f32 	%f218, [%rd32+96];
	fma.rn.f32 	%f219, %f144, %f217, %f218;
	st.global.f32 	[%rd32+96], %f219;
	ld.global.f32 	%f220, [%rd29+100];
	ld.global.f32 	%f221, [%rd32+100];
	fma.rn.f32 	%f222, %f144, %f220, %f221;
	st.global.f32 	[%rd32+100], %f222;
	ld.global.f32 	%f223, [%rd29+104];
	ld.global.f32 	%f224, [%rd32+104];
	fma.rn.f32 	%f225, %f144, %f223, %f224;
	st.global.f32 	[%rd32+104], %f225;
	cvta.to.global.u64 	%rd33, %rd11;
	add.s64 	%rd34, %rd33, %rd19;
	ld.global.f32 	%f226, [%rd34];
	add.f32 	%f227, %f144, %f226;
	st.global.f32 	[%rd34], %f227;
	ret;

}


// ===== COMPILED SASS (sm_100) =====

	.target	sm_100

	.elftype	@"ET_EXEC"


//--------------------- .note.nv.tkinfo           --------------------------
	.section	.note.nv.tkinfo,"",@"SHT_NOTE"
	.sectionflags	@"SHF_NOTE_NV_TKINFO"
	.tkinfo
        /*0018*/ 	.word	0x00000002
        /*0030*/ 	.string	""
        /*0030*/ 	.string	"ptxas"
        /*0030*/ 	.string	"Cuda compilation tools, release 13.0, V13.0.88"
        /*0030*/ 	.string	"Build cuda_13.0.r13.0/compiler.36424714_0"
        /*0030*/ 	.string	"-arch sm_100 -m 64 "



//--------------------- .note.nv.cuinfo           --------------------------
	.section	.note.nv.cuinfo,"",@"SHT_NOTE"
	.sectionflags	@"SHF_NOTE_NV_CUINFO"
        /*0018*/ 	.short	0x0002
        /*001a*/ 	.short	0x0064
        /*001c*/ 	.short	0x0082
	.zero		2


//--------------------- .nv.info                  --------------------------
	.section	.nv.info,"",@"SHT_CUDA_INFO"
	.align	4


	//----- nvinfo : EIATTR_REGCOUNT
	.align		4
        /*0000*/ 	.byte	0x04, 0x2f
        /*0002*/ 	.short	(.L_1 - .L_0)
	.align		4
.L_0:
        /*0004*/ 	.word	index@(_Z12forward_passPfS_S_S_S_S_S_)
        /*0008*/ 	.word	0x00000020


	//----- nvinfo : EIATTR_FRAME_SIZE
	.align		4
.L_1:
        /*000c*/ 	.byte	0x04, 0x11
        /*000e*/ 	.short	(.L_3 - .L_2)
	.align		4
.L_2:
        /*0010*/ 	.word	index@($__internal_1_$__cuda_sm20_rcp_rn_f32_slowpath)
        /*0014*/ 	.word	0x00000000


	//----- nvinfo : EIATTR_FRAME_SIZE
	.align		4
.L_3:
        /*0018*/ 	.byte	0x04, 0x11
        /*001a*/ 	.short	(.L_5 - .L_4)
	.align		4
.L_4:
        /*001c*/ 	.word	index@(_Z12forward_passPfS_S_S_S_S_S_)
        /*0020*/ 	.word	0x00000000


	//----- nvinfo : EIATTR_REGCOUNT
	.align		4
.L_5:
        /*0024*/ 	.byte	0x04, 0x2f
        /*0026*/ 	.short	(.L_7 - .L_6)
	.align		4
.L_6:
        /*0028*/ 	.word	index@(_Z13backward_passPfS_S_S_S_S_S_S_)
        /*002c*/ 	.word	0x00000020


	//----- nvinfo : EIATTR_FRAME_SIZE
	.align		4
.L_7:
        /*0030*/ 	.byte	0x04, 0x11
        /*0032*/ 	.short	(.L_9 - .L_8)
	.align		4
.L_8:
        /*0034*/ 	.word	index@($__internal_0_$__cuda_sm20_rcp_rn_f32_slowpath)
        /*0038*/ 	.word	0x00000000


	//----- nvinfo : EIATTR_FRAME_SIZE
	.align		4
.L_9:
        /*003c*/ 	.byte	0x04, 0x11
        /*003e*/ 	.short	(.L_11 - .L_10)
	.align		4
.L_10:
        /*0040*/ 	.word	index@(_Z13backward_passPfS_S_S_S_S_S_S_)
        /*0044*/ 	.word	0x00000000


	//----- nvinfo : EIATTR_MIN_STACK_SIZE
	.align		4
.L_11:
        /*0048*/ 	.byte	0x04, 0x12
        /*004a*/ 	.short	(.L_13 - .L_12)
	.align		4
.L_12:
        /*004c*/ 	.word	index@(_Z13backward_passPfS_S_S_S_S_S_S_)
        /*0050*/ 	.word	0x00000000


	//----- nvinfo : EIATTR_MIN_STACK_SIZE
	.align		4
.L_13:
        /*0054*/ 	.byte	0x04, 0x12
        /*0056*/ 	.short	(.L_15 - .L_14)
	.align		4
.L_14:
        /*0058*/ 	.word	index@(_Z12forward_passPfS_S_S_S_S_S_)
        /*005c*/ 	.word	0x00000000
.L_15:


//--------------------- .nv.compat                --------------------------
	.section	.nv.compat,"",@"SHT_CUDA_COMPAT_INFO"
	.align	4
        /*0000*/ 	.byte	0x02, 0x09, 0x00, 0x00, 0x02, 0x02, 0x01, 0x00, 0x02, 0x05, 0x05, 0x00, 0x03, 0x07, 0x01, 0x01
        /*0010*/ 	.byte	0x02, 0x03, 0x00, 0x00, 0x02, 0x06, 0x01, 0x00, 0x04, 0x0b, 0x08, 0x00, 0x09, 0x00, 0x00, 0x00
        /*0020*/ 	.byte	0x00, 0x00, 0x00, 0x00


//--------------------- .nv.info._Z13backward_passPfS_S_S_S_S_S_S_ --------------------------
	.section	.nv.info._Z13backward_passPfS_S_S_S_S_S_S_,"",@"SHT_CUDA_INFO"
	.sectionflags	@""
	.align	4


	//----- nvinfo : EIATTR_CUDA_API_VERSION
	.align		4
        /*0000*/ 	.byte	0x04, 0x37
        /*0002*/ 	.short	(.L_17 - .L_16)
.L_16:
        /*0004*/ 	.word	0x00000082


	//----- nvinfo : EIATTR_KPARAM_INFO
	.align		4
.L_17:
        /*0008*/ 	.byte	0x04, 0x17
        /*000a*/ 	.short	(.L_19 - .L_18)
.L_18:
        /*000c*/ 	.word	0x00000000
        /*0010*/ 	.short	0x0007
        /*0012*/ 	.short	0x0038
        /*0014*/ 	.byte	0x00, 0xf5, 0x21, 0x00


	//----- nvinfo : EIATTR_KPARAM_INFO
	.align		4
.L_19:
        /*0018*/ 	.byte	0x04, 0x17
        /*001a*/ 	.short	(.L_21 - .L_20)
.L_20:
        /*001c*/ 	.word	0x00000000
        /*0020*/ 	.short	0x0006
        /*0022*/ 	.short	0x0030
        /*0024*/ 	.byte	0x00, 0xf5, 0x21, 0x00


	//----- nvinfo : EIATTR_KPARAM_INFO
	.align		4
.L_21:
        /*0028*/ 	.byte	0x04, 0x17
        /*002a*/ 	.short	(.L_23 - .L_22)
.L_22:
        /*002c*/ 	.word	0x00000000
        /*0030*/ 	.short	0x0005
        /*0032*/ 	.short	0x0028
        /*0034*/ 	.byte	0x00, 0xf5, 0x21, 0x00


	//----- nvinfo : EIATTR_KPARAM_INFO
	.align		4
.L_23:
        /*0038*/ 	.byte	0x04, 0x17
        /*003a*/ 	.short	(.L_25 - .L_24)
.L_24:
        /*003c*/ 	.word	0x00000000
        /*0040*/ 	.short	0x0004
        /*0042*/ 	.short	0x0020
        /*0044*/ 	.byte	0x00, 0xf5, 0x21, 0x00


	//----- nvinfo : EIATTR_KPARAM_INFO
	.align		4
.L_25:
        /*0048*/ 	.byte	0x04, 0x17
        /*004a*/ 	.short	(.L_27 - .L_26)
.L_26:
        /*004c*/ 	.word	0x00000000
        /*0050*/ 	.short	0x0003
        /*0052*/ 	.short	0x0018
        /*0054*/ 	.byte	0x00, 0xf5, 0x21, 0x00


	//----- nvinfo : EIATTR_KPARAM_INFO
	.align		4
.L_27:
        /*0058*/ 	.byte	0x04, 0x17
        /*005a*/ 	.short	(.L_29 - .L_28)
.L_28:
        /*005c*/ 	.word	0x00000000
        /*0060*/ 	.short	0x0002
        /*0062*/ 	.short	0x0010
        /*0064*/ 	.byte	0x00, 0xf5, 0x21, 0x00


	//----- nvinfo : EIATTR_KPARAM_INFO
	.align		4
.L_29:
        /*0068*/ 	.byte	0x04, 0x17
        /*006a*/ 	.short	(.L_31 - .L_30)
.L_30:
        /*006c*/ 	.word	0x00000000
        /*0070*/ 	.short	0x0001
        /*0072*/ 	.short	0x0008
        /*0074*/ 	.byte	0x00, 0xf5, 0x21, 0x00


	//----- nvinfo : EIATTR_KPARAM_INFO
	.align		4
.L_31:
        /*0078*/ 	.byte	0x04, 0x17
        /*007a*/ 	.short	(.L_33 - .L_32)
.L_32:
        /*007c*/ 	.word	0x00000000
        /*0080*/ 	.short	0x0000
        /*0082*/ 	.short	0x0000
        /*0084*/ 	.byte	0x00, 0xf5, 0x21, 0x00


	//----- nvinfo : EIATTR_SPARSE_MMA_MASK
	.align		4
.L_33:
        /*0088*/ 	.byte	0x03, 0x50
        /*008a*/ 	.short	0x0000


	//----- nvinfo : EIATTR_MAXREG_COUNT
	.align		4
        /*008c*/ 	.byte	0x03, 0x1b
        /*008e*/ 	.short	0x00ff


	//----- nvinfo : EIATTR_MERCURY_ISA_VERSION
	.align		4
        /*0090*/ 	.byte	0x03, 0x5f
        /*0092*/ 	.short	0x0101


	//----- nvinfo : EIATTR_VRC_CTA_INIT_COUNT
	.align		4
        /*0094*/ 	.byte	0x02, 0x4a
	.zero		1
	.zero		1


	//----- nvinfo : EIATTR_EXIT_INSTR_OFFSETS
	.align		4
        /*0098*/ 	.byte	0x04, 0x1c
        /*009a*/ 	.short	(.L_35 - .L_34)


	//   ....[0]....
.L_34:
        /*009c*/ 	.word	0x000014c0


	//----- nvinfo : EIATTR_CRS_STACK_SIZE
	.align		4
.L_35:
        /*00a0*/ 	.byte	0x04, 0x1e
        /*00a2*/ 	.short	(.L_37 - .L_36)
.L_36:
        /*00a4*/ 	.word	0x00000000


	//----- nvinfo : EIATTR_CBANK_PARAM_SIZE
	.align		4
.L_37:
        /*00a8*/ 	.byte	0x03, 0x19
        /*00aa*/ 	.short	0x0040


	//----- nvinfo : EIATTR_PARAM_CBANK
	.align		4
        /*00ac*/ 	.byte	0x04, 0x0a
        /*00ae*/ 	.short	(.L_39 - .L_38)
	.align		4
.L_38:
        /*00b0*/ 	.word	index@(.nv.constant0._Z13backward_passPfS_S_S_S_S_S_S_)
        /*00b4*/ 	.short	0x0380
        /*00b6*/ 	.short	0x0040


	//----- nvinfo : EIATTR_SW_WAR
	.align		4
.L_39:
        /*00b8*/ 	.byte	0x04, 0x36
        /*00ba*/ 	.short	(.L_41 - .L_40)
.L_40:
        /*00bc*/ 	.word	0x00000008
.L_41:


//--------------------- .nv.info._Z12forward_passPfS_S_S_S_S_S_ --------------------------
	.section	.nv.info._Z12forward_passPfS_S_S_S_S_S_,"",@"SHT_CUDA_INFO"
	.sectionflags	@""
	.align	4


	//----- nvinfo : EIATTR_CUDA_API_VERSION
	.align		4
        /*0000*/ 	.byte	0x04, 0x37
        /*0002*/ 	.short	(.L_43 - .L_42)
.L_42:
        /*0004*/ 	.word	0x00000082


	//----- nvinfo : EIATTR_KPARAM_INFO
	.align		4
.L_43:
        /*0008*/ 	.byte	0x04, 0x17
        /*000a*/ 	.short	(.L_45 - .L_44)
.L_44:
        /*000c*/ 	.word	0x00000000
        /*0010*/ 	.short	0x0006
        /*0012*/ 	.short	0x0030
        /*0014*/ 	.byte	0x00, 0xf5, 0x21, 0x00


	//----- nvinfo : EIATTR_KPARAM_INFO
	.align		4
.L_45:
        /*0018*/ 	.byte	0x04, 0x17
        /*001a*/ 	.short	(.L_47 - .L_46)
.L_46:
        /*001c*/ 	.word	0x00000000
        /*0020*/ 	.short	0x0005
        /*0022*/ 	.short	0x0028
        /*0024*/ 	.byte	0x00, 0xf5, 0x21, 0x00


	//----- nvinfo : EIATTR_KPARAM_INFO
	.align		4
.L_47:
        /*0028*/ 	.byte	0x04, 0x17
        /*002a*/ 	.short	(.L_49 - .L_48)
.L_48:
        /*002c*/ 	.word	0x00000000
        /*0030*/ 	.short	0x0004
        /*0032*/ 	.short	0x0020
        /*0034*/ 	.byte	0x00, 0xf5, 0x21, 0x00


	//----- nvinfo : EIATTR_KPARAM_INFO
	.align		4
.L_49:
        /*0038*/ 	.byte	0x04, 0x17
        /*003a*/ 	.short	(.L_51 - .L_50)
.L_50:
        /*003c*/ 	.word	0x00000000
        /*0040*/ 	.short	0x0003
        /*0042*/ 	.short	0x0018
        /*0044*/ 	.byte	0x00, 0xf5, 0x21, 0x00


	//----- nvinfo : EIATTR_KPARAM_INFO
	.align		4
.L_51:
        /*0048*/ 	.byte	0x04, 0x17
        /*004a*/ 	.short	(.L_53 - .L_52)
.L_52:
        /*004c*/ 	.word	0x00000000
        /*0050*/ 	.short	0x0002
        /*0052*/ 	.short	0x0010
        /*0054*/ 	.byte	0x00, 0xf5, 0x21, 0x00


	//----- nvinfo : EIATTR_KPARAM_INFO
	.align		4
.L_53:
        /*0058*/ 	.byte	0x04, 0x17
        /*005a*/ 	.short	(.L_55 - .L_54)
.L_54:
        /*005c*/ 	.word	0x00000000
        /*0060*/ 	.short	0x0001
        /*0062*/ 	.short	0x0008
        /*0064*/ 	.byte	0x00, 0xf5, 0x21, 0x00


	//----- nvinfo : EIATTR_KPARAM_INFO
	.align		4
.L_55:
        /*0068*/ 	.byte	0x04, 0x17
        /*006a*/ 	.short	(.L_57 - .L_56)
.L_56:
        /*006c*/ 	.word	0x00000000
        /*0070*/ 	.short	0x0000
        /*0072*/ 	.short	0x0000
        /*0074*/ 	.byte	0x00, 0xf5, 0x21, 0x00


	//----- nvinfo : EIATTR_SPARSE_MMA_MASK
	.align		4
.L_57:
        /*0078*/ 	.byte	0x03, 0x50
        /*007a*/ 	.short	0x0000


	//----- nvinfo : EIATTR_MAXREG_COUNT
	.align		4
        /*007c*/ 	.byte	0x03, 0x1b
        /*007e*/ 	.short	0x00ff


	//----- nvinfo : EIATTR_MERCURY_ISA_VERSION
	.align		4
        /*0080*/ 	.byte	0x03, 0x5f
        /*0082*/ 	.short	0x0101


	//----- nvinfo : EIATTR_VRC_CTA_INIT_COUNT
	.align		4
        /*0084*/ 	.byte	0x02, 0x4a
	.zero		1
	.zero		1


	//----- nvinfo : EIATTR_EXIT_INSTR_OFFSETS
	.align		4
        /*0088*/ 	.byte	0x04, 0x1c
        /*008a*/ 	.short	(.L_59 - .L_58)


	//   ....[0]....
.L_58:
        /*008c*/ 	.word	0x00000db0


	//----- nvinfo : EIATTR_CRS_STACK_SIZE
	.align		4
.L_59:
        /*0090*/ 	.byte	0x04, 0x1e
        /*0092*/ 	.short	(.L_61 - .L_60)
.L_60:
        /*0094*/ 	.word	0x00000000


	//----- nvinfo : EIATTR_CBANK_PARAM_SIZE
	.align		4
.L_61:
        /*0098*/ 	.byte	0x03, 0x19
        /*009a*/ 	.short	0x0038


	//----- nvinfo : EIATTR_PARAM_CBANK
	.align		4
        /*009c*/ 	.byte	0x04, 0x0a
        /*009e*/ 	.short	(.L_63 - .L_62)
	.align		4
.L_62:
        /*00a0*/ 	.word	index@(.nv.constant0._Z12forward_passPfS_S_S_S_S_S_)
        /*00a4*/ 	.short	0x0380
        /*00a6*/ 	.short	0x0038


	//----- nvinfo : EIATTR_SW_WAR
	.align		4
.L_63:
        /*00a8*/ 	.byte	0x04, 0x36
        /*00aa*/ 	.short	(.L_65 - .L_64)
.L_64:
        /*00ac*/ 	.word	0x00000008
.L_65:


//--------------------- .nv.callgraph             --------------------------
	.section	.nv.callgraph,"",@"SHT_CUDA_CALLGRAPH"
	.align	4
	.sectionentsize	8
	.align		4
        /*0000*/ 	.word	0x00000000
	.align		4
        /*0004*/ 	.word	0xffffffff
	.align		4
        /*0008*/ 	.word	0x00000000
	.align		4
        /*000c*/ 	.word	0xfffffffe
	.align		4
        /*0010*/ 	.word	0x00000000
	.align		4
        /*0014*/ 	.word	0xfffffffd
	.align		4
        /*0018*/ 	.word	0x00000000
	.align		4
        /*001c*/ 	.word	0xfffffffc


//--------------------- .text._Z13backward_passPfS_S_S_S_S_S_S_ --------------------------
	.section	.text._Z13backward_passPfS_S_S_S_S_S_S_,"ax",@progbits
	.align	128
        .global         _Z13backward_passPfS_S_S_S_S_S_S_
        .type           _Z13backward_passPfS_S_S_S_S_S_S_,@function
        .size           _Z13backward_passPfS_S_S_S_S_S_S_,(.L_x_24 - _Z13backward_passPfS_S_S_S_S_S_S_)
        .other          _Z13backward_passPfS_S_S_S_S_S_S_,@"STO_CUDA_ENTRY STV_DEFAULT"
_Z13backward_passPfS_S_S_S_S_S_S_:
.text._Z13backward_passPfS_S_S_S_S_S_S_:
[----:B------:R-:W-:Y:S01]  /*0000*/  LDC R1, c[0x0][0x37c] ;  /* 0x0000df00ff017b82 */ /* 0x000fe20000000800 */
[----:B------:R-:W0:Y:S07]  /*0010*/  S2R R6, SR_TID.X ;  /* 0x0000000000067919 */ /* 0x000e2e0000002100 */
[----:B------:R-:W0:Y:S01]  /*0020*/  LDC.64 R4, c[0x0][0x390] ;  /* 0x0000e400ff047b82 */ /* 0x000e220000000a00 */
[----:B------:R-:W1:Y:S07]  /*0030*/  LDCU.64 UR6, c[0x0][0x358] ;  /* 0x00006b00ff0677ac */ /* 0x000e6e0008000a00 */
[----:B------:R-:W2:Y:S01]  /*0040*/  LDC.64 R2, c[0x0][0x388] ;  /* 0x0000e200ff027b82 */ /* 0x000ea20000000a00 */
[----:B0-----:R-:W-:-:S06]  /*0050*/  IMAD.WIDE.U32 R4, R6, 0x4, R4 ;  /* 0x0000000406047825 */ /* 0x001fcc00078e0004 */
[----:B-1----:R-:W3:Y:S01]  /*0060*/  LDG.E R5, desc[UR6][R4.64] ;  /* 0x0000000604057981 */ /* 0x002ee2000c1e1900 */
[----:B--2---:R-:W-:-:S06]  /*0070*/  IMAD.WIDE.U32 R2, R6, 0x4, R2 ;  /* 0x0000000406027825 */ /* 0x004fcc00078e0002 */
[----:B------:R-:W2:Y:S01]  /*0080*/  LDG.E R2, desc[UR6][R2.64] ;  /* 0x0000000602027981 */ /* 0x000ea2000c1e1900 */
[----:B------:R-:W-:Y:S01]  /*0090*/  HFMA2 R0, -RZ, RZ, 0.96630859375, -0.0022525787353515625 ;  /* 0x3bbb989dff007431 */ /* 0x000fe200000001ff */
[----:B------:R-:W-:Y:S01]  /*00a0*/  MOV R7, 0x437c0000 ;  /* 0x437c000000077802 */ /* 0x000fe20000000f00 */
[----:B------:R-:W-:Y:S03]  /*00b0*/  BSSY.RECONVERGENT B0, `(.L_x_0) ;  /* 0x0000016000007945 */ /* 0x000fe60003800200 */
[----:B---3--:R-:W-:-:S04]  /*00c0*/  FFMA.SAT R0, R5, -R0, 0.5 ;  /* 0x3f00000005007423 */ /* 0x008fc80000002800 */
[----:B------:R-:W-:Y:S01]  /*00d0*/  FFMA.RM R0, R0, R7, 12582913 ;  /* 0x4b40000100007423 */ /* 0x000fe20000004007 */
[----:B--2---:R-:W-:-:S03]  /*00e0*/  FADD R4, R2, -R5 ;  /* 0x8000000502047221 */ /* 0x004fc60000000000 */
[C---:B------:R-:W-:Y:S01]  /*00f0*/  FADD R8, R0.reuse, -12583039 ;  /* 0xcb40007f00087421 */ /* 0x040fe20000000000 */
[----:B------:R-:W-:-:S03]  /*0100*/  SHF.L.U32 R0, R0, 0x17, RZ ;  /* 0x0000001700007819 */ /* 0x000fc600000006ff */
[----:B------:R-:W-:-:S04]  /*0110*/  FFMA R8, R5, -1.4426950216293334961, -R8 ;  /* 0xbfb8aa3b05087823 */ /* 0x000fc80000000808 */
[----:B------:R-:W-:-:S04]  /*0120*/  FFMA R8, R5, -1.925963033500011079e-08, R8 ;  /* 0xb2a5706005087823 */ /* 0x000fc80000000008 */
[----:B------:R-:W0:Y:S02]  /*0130*/  MUFU.EX2 R7, R8 ;  /* 0x0000000800077308 */ /* 0x000e240000000800 */
[----:B0-----:R-:W-:-:S05]  /*0140*/  FFMA R0, R0, R7, 1 ;  /* 0x3f80000000007423 */ /* 0x001fca0000000007 */
[----:B------:R-:W-:-:S04]  /*0150*/  IADD3 R3, PT, PT, R0, 0x1800000, RZ ;  /* 0x0180000000037810 */ /* 0x000fc80007ffe0ff */
[----:B------:R-:W-:-:S04]  /*0160*/  LOP3.LUT R3, R3, 0x7f800000, RZ, 0xc0, !PT ;  /* 0x7f80000003037812 */ /* 0x000fc800078ec0ff */
[----:B------:R-:W-:-:S13]  /*0170*/  ISETP.GT.U32.AND P0, PT, R3, 0x1ffffff, PT ;  /* 0x01ffffff0300780c */ /* 0x000fda0003f04070 */
[----:B------:R-:W-:Y:S05]  /*0180*/  @P0 BRA `(.L_x_1) ;  /* 0x0000000000100947 */ /* 0x000fea0003800000 */
[----:B------:R-:W-:-:S07]  /*0190*/  MOV R8, 0x1b0 ;  /* 0x000001b000087802 */ /* 0x000fce0000000f00 */
[----:B------:R-:W-:Y:S05]  /*01a0*/  CALL.REL.NOINC `($__internal_0_$__cuda_sm20_rcp_rn_f32_slowpath) ;  /* 0x0000001000c87944 */ /* 0x000fea0003c00000 */
[----:B------:R-:W-:Y:S01]  /*01b0*/  MOV R5, R3 ;  /* 0x0000000300057202 */ /* 0x000fe20000000f00 */
[----:B------:R-:W-:Y:S06]  /*01c0*/  BRA `(.L_x_2) ;  /* 0x0000000000107947 */ /* 0x000fec0003800000 */
.L_x_1:
[----:B------:R-:W0:Y:S02]  /*01d0*/  MUFU.RCP R5, R0 ;  /* 0x0000000000057308 */ /* 0x000e240000001000 */
[----:B0-----:R-:W-:-:S04]  /*01e0*/  FFMA R2, R0, R5, -1 ;  /* 0xbf80000000027423 */ /* 0x001fc80000000005 */
[----:B------:R-:W-:-:S04]  /*01f0*/  FADD.FTZ R2, -R2, -RZ ;  /* 0x800000ff02027221 */ /* 0x000fc80000010100 */
[----:B------:R-:W-:-:S07]  /*0200*/  FFMA R5, R5, R2, R5 ;  /* 0x0000000205057223 */ /* 0x000fce0000000005 */
.L_x_2:
[----:B------:R-:W-:Y:S05]  /*0210*/  BSYNC.RECONVERGENT B0 ;  /* 0x0000000000007941 */ /* 0x000fea0003800200 */
.L_x_0:
[----:B------:R-:W0:Y:S01]  /*0220*/  LDC.64 R2, c[0x0][0x3a0] ;  /* 0x0000e800ff027b82 */ /* 0x000e220000000a00 */
[----:B------:R-:W1:Y:S01]  /*0230*/  LDCU.64 UR4, c[0x0][0x3b8] ;  /* 0x00007700ff0477ac */ /* 0x000e620008000a00 */
[----:B------:R-:W-:-:S04]  /*0240*/  FADD R0, -R5, 1 ;  /* 0x3f80000005007421 */ /* 0x000fc80000000100 */
[----:B------:R-:W-:-:S04]  /*0250*/  FMUL R5, R0, R5 ;  /* 0x0000000500057220 */ /* 0x000fc80000400000 */
[----:B------:R-:W-:-:S04]  /*0260*/  FMUL R0, R4, R5 ;  /* 0x0000000504007220 */ /* 0x000fc80000400000 */
[----:B------:R-:W-:Y:S01]  /*0270*/  FMUL R7, R0, 9.9999997473787516356e-05 ;  /* 0x38d1b71700077820 */ /* 0x000fe20000400000 */
[----:B-1----:R-:W-:-:S04]  /*0280*/  UIADD3 UR4, UP0, UPT, UR4, 0x20, URZ ;  /* 0x0000002004047890 */ /* 0x002fc8000ff1e0ff */
[----:B------:R-:W-:Y:S01]  /*0290*/  UIADD3.X UR5, UPT, UPT, URZ, UR5, URZ, UP0, !UPT ;  /* 0x00000005ff057290 */ /* 0x000fe200087fe4ff */
[----:B0-----:R-:W-:Y:S01]  /*02a0*/  IMAD.WIDE.U32 R8, R6, 0x200, R2 ;  /* 0x0000020006087825 */ /* 0x001fe200078e0002 */
[----:B------:R-:W-:Y:S01]  /*02b0*/  MOV R12, UR4 ;  /* 0x00000004000c7c02 */ /* 0x000fe20008000f00 */
[----:B------:R-:W-:Y:S01]  /*02c0*/  UMOV UR4, URZ ;  /* 0x000000ff00047c82 */ /* 0x000fe20008000000 */
[----:B------:R-:W-:Y:S02]  /*02d0*/  IADD3 R10, P0, PT, R8, 0x20, RZ ;  /* 0x00000020080a7810 */ /* 0x000fe40007f1e0ff */
[----:B------:R-:W-:Y:S02]  /*02e0*/  MOV R13, UR5 ;  /* 0x00000005000d7c02 */ /* 0x000fe40008000f00 */
[----:B------:R-:W-:-:S09]  /*02f0*/  IADD3.X R11, PT, PT, RZ, R9, RZ, P0, !PT ;  /* 0x00000009ff0b7210 */ /* 0x000fd200007fe4ff */
.L_x_3:
[----:B------:R-:W-:Y:S02]  /*0300*/  MOV R4, R12 ;  /* 0x0000000c00047202 */ /* 0x000fe40000000f00 */
[----:B------:R-:W-:Y:S02]  /*0310*/  MOV R5, R13 ;  /* 0x0000000d00057202 */ /* 0x000fe40000000f00 */
[----:B-1----:R-:W-:Y:S02]  /*0320*/  MOV R8, R10 ;  /* 0x0000000a00087202 */ /* 0x002fe40000000f00 */
[----:B------:R-:W-:Y:S01]  /*0330*/  MOV R9, R11 ;  /* 0x0000000b00097202 */ /* 0x000fe20000000f00 */
[----:B------:R-:W2:Y:S04]  /*0340*/  LDG.E R10, desc[UR6][R4.64+-0x20] ;  /* 0xffffe006040a7981 */ /* 0x000ea8000c1e1900 */
[----:B------:R-:W2:Y:S02]  /*0350*/  LDG.E R12, desc[UR6][R8.64+-0x20] ;  /* 0xffffe006080c7981 */ /* 0x000ea4000c1e1900 */
[----:B--2---:R-:W-:-:S02]  /*0360*/  FFMA R11, R7, R10, R12 ;  /* 0x0000000a070b7223 */ /* 0x004fc4000000000c */
[----:B------:R-:W2:Y:S04]  /*0370*/  LDG.E R12, desc[UR6][R8.64+-0x1c] ;  /* 0xffffe406080c7981 */ /* 0x000ea8000c1e1900 */
[----:B------:R0:W-:Y:S04]  /*0380*/  STG.E desc[UR6][R8.64+-0x20], R11 ;  /* 0xffffe00b08007986 */ /* 0x0001e8000c101906 */
        /* <DEDUP_REMOVED lines=10> */
[----:B------:R-:W0:Y:S04]  /*0430*/  LDG.E R12, desc[UR6][R8.64+-0x10] ;  /* 0xfffff006080c7981 */ /* 0x000e28000c1e1900 */
[----:B------:R2:W-:Y:S04]  /*0440*/  STG.E desc[UR6][R8.64+-0x14], R17 ;  /* 0xffffec1108007986 */ /* 0x0005e8000c101906 */
[----:B------:R-:W0:Y:S02]  /*0450*/  LDG.E R10, desc[UR6][R4.64+-0x10] ;  /* 0xfffff006040a7981 */ /* 0x000e24000c1e1900 */
[----:B0-----:R-:W-:-:S02]  /*0460*/  FFMA R11, R7, R10, R12 ;  /* 0x0000000a070b7223 */ /* 0x001fc4000000000c */
[----:B------:R-:W1:Y:S04]  /*0470*/  LDG.E R12, desc[UR6][R8.64+-0xc] ;  /* 0xfffff406080c7981 */ /* 0x000e68000c1e1900 */
[----:B------:R0:W-:Y:S04]  /*0480*/  STG.E desc[UR6][R8.64+-0x10], R11 ;  /* 0xfffff00b08007986 */ /* 0x0001e8000c101906 */
[----:B------:R-:W1:Y:S02]  /*0490*/  LDG.E R10, desc[UR6][R4.64+-0xc] ;  /* 0xfffff406040a7981 */ /* 0x000e64000c1e1900 */
[----:B-1----:R-:W-:-:S02]  /*04a0*/  FFMA R13, R7, R10, R12 ;  /* 0x0000000a070d7223 */ /* 0x002fc4000000000c */
[----:B------:R-:W3:Y:S04]  /*04b0*/  LDG.E R12, desc[UR6][R8.64+-0x8] ;  /* 0xfffff806080c7981 */ /* 0x000ee8000c1e1900 */
[----:B------:R1:W-:Y:S04]  /*04c0*/  STG.E desc[UR6][R8.64+-0xc], R13 ;  /* 0xfffff40d08007986 */ /* 0x0003e8000c101906 */
[----:B------:R-:W3:Y:S02]  /*04d0*/  LDG.E R10, desc[UR6][R4.64+-0x8] ;  /* 0xfffff806040a7981 */ /* 0x000ee4000c1e1900 */
[----:B---3--:R-:W-:-:S02]  /*04e0*/  FFMA R15, R7, R10, R12 ;  /* 0x0000000a070f7223 */ /* 0x008fc4000000000c */
        /* <DEDUP_REMOVED lines=25> */
[----:B------:R-:W-:Y:S04]  /*0680*/  STG.E desc[UR6][R8.64+0x10], R11 ;  /* 0x0000100b08007986 */ /* 0x000fe8000c101906 */
        /* <DEDUP_REMOVED lines=8> */
[----:B------:R-:W2:Y:S01]  /*0710*/  LDG.E R10, desc[UR6][R4.64+0x1c] ;  /* 0x00001c06040a7981 */ /* 0x000ea2000c1e1900 */
[----:B------:R-:W-:-:S04]  /*0720*/  UIADD3 UR4, UPT, UPT, UR4, 0x10, URZ ;  /* 0x0000001004047890 */ /* 0x000fc8000fffe0ff */
[----:B------:R-:W-:Y:S01]  /*0730*/  UISETP.NE.AND UP0, UPT, UR4, 0x80, UPT ;  /* 0x000000800400788c */ /* 0x000fe2000bf05270 */
[----:B--2---:R-:W-:Y:S01]  /*0740*/  FFMA R17, R7, R10, R12 ;  /* 0x0000000a07117223 */ /* 0x004fe2000000000c */
[----:B------:R-:W-:Y:S02]  /*0750*/  IADD3 R12, P0, PT, R4, 0x40, RZ ;  /* 0x00000040040c7810 */ /* 0x000fe40007f1e0ff */
[----:B------:R-:W-:Y:S02]  /*0760*/  IADD3 R10, P1, PT, R8, 0x40, RZ ;  /* 0x00000040080a7810 */ /* 0x000fe40007f3e0ff */
[----:B------:R1:W-:Y:S01]  /*0770*/  STG.E desc[UR6][R8.64+0x1c], R17 ;  /* 0x00001c1108007986 */ /* 0x0003e2000c101906 */
[----:B0-----:R-:W-:Y:S02]  /*0780*/  IADD3.X R13, PT, PT, RZ, R5, RZ, P0, !PT ;  /* 0x00000005ff0d7210 */ /* 0x001fe400007fe4ff */
[----:B------:R-:W-:Y:S01]  /*0790*/  IADD3.X R11, PT, PT, RZ, R9, RZ, P1, !PT ;  /* 0x00000009ff0b7210 */ /* 0x000fe20000ffe4ff */
[----:B------:R-:W-:Y:S07]  /*07a0*/  BRA.U UP0, `(.L_x_3) ;  /* 0xfffffff900d47547 */ /* 0x000fee000b83ffff */
[----:B-1----:R-:W0:Y:S02]  /*07b0*/  LDC.64 R8, c[0x0][0x3b0] ;  /* 0x0000ec00ff087b82 */ /* 0x002e240000000a00 */
[----:B0-----:R-:W-:-:S05]  /*07c0*/  IMAD.WIDE.U32 R8, R6, 0x4, R8 ;  /* 0x0000000406087825 */ /* 0x001fca00078e0008 */
[----:B------:R-:W2:Y:S01]  /*07d0*/  LDG.E R4, desc[UR6][R8.64] ;  /* 0x0000000608047981 */ /* 0x000ea2000c1e1900 */
[----:B------:R-:W-:-:S04]  /*07e0*/  IMAD.WIDE.U32 R2, R6, 0x4, R2 ;  /* 0x0000000406027825 */ /* 0x000fc800078e0002 */
[----:B--2---:R-:W-:Y:S02]  /*07f0*/  FADD R7, R7, R4 ;  /* 0x0000000407077221 */ /* 0x004fe40000000000 */
[----:B------:R-:W0:Y:S03]  /*0800*/  LDC.64 R4, c[0x0][0x3b8] ;  /* 0x0000ee00ff047b82 */ /* 0x000e260000000a00 */
[----:B------:R1:W-:Y:S04]  /*0810*/  STG.E desc[UR6][R8.64], R7 ;  /* 0x0000000708007986 */ /* 0x0003e8000c101906 */
[----:B------:R-:W2:Y:S04]  /*0820*/  LDG.E R11, desc[UR6][R2.64] ;  /* 0x00000006020b7981 */ /* 0x000ea8000c1e1900 */
[----:B------:R-:W3:Y:S04]  /*0830*/  LDG.E R10, desc[UR6][R2.64+0x200] ;  /* 0x00020006020a7981 */ /* 0x000ee8000c1e1900 */
[----:B------:R-:W4:Y:S04]  /*0840*/  LDG.E R12, desc[UR6][R2.64+0x400] ;  /* 0x00040006020c7981 */ /* 0x000f28000c1e1900 */
[----:B------:R-:W5:Y:S04]  /*0850*/  LDG.E R14, desc[UR6][R2.64+0x600] ;  /* 0x00060006020e7981 */ /* 0x000f68000c1e1900 */
[----:B------:R-:W5:Y:S04]  /*0860*/  LDG.E R16, desc[UR6][R2.64+0x800] ;  /* 0x0008000602107981 */ /* 0x000f68000c1e1900 */
[----:B------:R-:W5:Y:S04]  /*0870*/  LDG.E R18, desc[UR6][R2.64+0xa00] ;  /* 0x000a000602127981 */ /* 0x000f68000c1e1900 */
[----:B-1----:R-:W5:Y:S04]  /*0880*/  LDG.E R8, desc[UR6][R2.64+0xc00] ;  /* 0x000c000602087981 */ /* 0x002f68000c1e1900 */
[----:B------:R-:W5:Y:S04]  /*0890*/  LDG.E R9, desc[UR6][R2.64+0xe00] ;  /* 0x000e000602097981 */ /* 0x000f68000c1e1900 */
[----:B------:R-:W5:Y:S04]  /*08a0*/  LDG.E R24, desc[UR6][R2.64+0x1000] ;  /* 0x0010000602187981 */ /* 0x000f68000c1e1900 */
[----:B------:R-:W5:Y:S01]  /*08b0*/  LDG.E R22, desc[UR6][R2.64+0x1200] ;  /* 0x0012000602167981 */ /* 0x000f62000c1e1900 */
[----:B0-----:R-:W-:-:S03]  /*08c0*/  IMAD.WIDE.U32 R4, R6, 0x4, R4 ;  /* 0x0000000406047825 */ /* 0x001fc600078e0004 */
[----:B------:R-:W5:Y:S04]  /*08d0*/  LDG.E R20, desc[UR6][R2.64+0x1400] ;  /* 0x0014000602147981 */ /* 0x000f68000c1e1900 */
        /* <DEDUP_REMOVED lines=10> */
[----:B------:R-:W5:Y:S01]  /*0980*/  LDG.E R26, desc[UR6][R2.64+0x3400] ;  /* 0x00340006021a7981 */ /* 0x000f62000c1e1900 */
[----:B--2---:R-:W-:-:S04]  /*0990*/  FFMA R11, R0, R11, RZ ;  /* 0x0000000b000b7223 */ /* 0x004fc800000000ff */
[C---:B---3--:R-:W-:Y:S02]  /*09a0*/  FFMA R11, R0.reuse, R10, R11 ;  /* 0x0000000a000b7223 */ /* 0x048fe4000000000b */
[----:B------:R-:W2:Y:S02]  /*09b0*/  LDG.E R10, desc[UR6][R2.64+0x2200] ;  /* 0x00220006020a7981 */ /* 0x000ea4000c1e1900 */
[C---:B----4-:R-:W-:Y:S02]  /*09c0*/  FFMA R11, R0.reuse, R12, R11 ;  /* 0x0000000c000b7223 */ /* 0x050fe4000000000b */
[----:B------:R-:W3:Y:S02]  /*09d0*/  LDG.E R12, desc[UR6][R2.64+0x2000] ;  /* 0x00200006020c7981 */ /* 0x000ee4000c1e1900 */
[C---:B-----5:R-:W-:Y:S02]  /*09e0*/  FFMA R11, R0.reuse, R14, R11 ;  /* 0x0000000e000b7223 */ /* 0x060fe4000000000b */
[----:B------:R-:W4:Y:S02]  /*09f0*/  LDG.E R14, desc[UR6][R2.64+0x1c00] ;  /* 0x001c0006020e7981 */ /* 0x000f24000c1e1900 */
[----:B------:R-:W-:-:S02]  /*0a00*/  FFMA R7, R0, R16, R11 ;  /* 0x0000001000077223 */ /* 0x000fc4000000000b */
[----:B------:R-:W5:Y:S02]  /*0a10*/  LDG.E R16, desc[UR6][R2.64+0x1a00] ;  /* 0x001a000602107981 */ /* 0x000f64000c1e1900 */
[C---:B------:R-:W-:Y:S02]  /*0a20*/  FFMA R7, R0.reuse, R18, R7 ;  /* 0x0000001200077223 */ /* 0x040fe40000000007 */
[----:B------:R-:W2:Y:S04]  /*0a30*/  LDG.E R18, desc[UR6][R2.64+0x1600] ;  /* 0x0016000602127981 */ /* 0x000ea8000c1e1900 */
[----:B------:R0:W3:Y:S01]  /*0a40*/  LDG.E R11, desc[UR6][R2.64+0x1e00] ;  /* 0x001e0006020b7981 */ /* 0x0000e2000c1e1900 */
[----:B------:R-:W-:-:S04]  /*0a50*/  FFMA R8, R0, R8, R7 ;  /* 0x0000000800087223 */ /* 0x000fc80000000007 */
[----:B------:R-:W-:-:S04]  /*0a60*/  FFMA R9, R0, R9, R8 ;  /* 0x0000000900097223 */ /* 0x000fc80000000008 */
[----:B------:R-:W-:Y:S01]  /*0a70*/  FFMA R9, R0, R24, R9 ;  /* 0x0000001800097223 */ /* 0x000fe20000000009 */
[----:B------:R-:W-:-:S03]  /*0a80*/  HFMA2 R7, -RZ, RZ, 0.96630859375, -0.0022525787353515625 ;  /* 0x3bbb989dff077431 */ /* 0x000fc600000001ff */
[----:B------:R-:W-:-:S04]  /*0a90*/  FFMA R9, R0, R22, R9 ;  /* 0x0000001600097223 */ /* 0x000fc80000000009 */
[----:B------:R-:W-:Y:S01]  /*0aa0*/  FFMA R9, R0, R20, R9 ;  /* 0x0000001400097223 */ /* 0x000fe20000000009 */
[----:B0-----:R-:W-:Y:S01]  /*0ab0*/  FFMA.SAT R2, R4, -R7, 0.5 ;  /* 0x3f00000004027423 */ /* 0x001fe20000002807 */
[----:B------:R-:W-:Y:S02]  /*0ac0*/  BSSY.RECONVERGENT B0, `(.L_x_4) ;  /* 0x0000026000007945 */ /* 0x000fe40003800200 */
[----:B--2---:R-:W-:Y:S01]  /*0ad0*/  FFMA R18, R0, R18, R9 ;  /* 0x0000001200127223 */ /* 0x004fe20000000009 */
[----:B------:R-:W-:-:S05]  /*0ae0*/  MOV R9, 0x437c0000 ;  /* 0x437c000000097802 */ /* 0x000fca0000000f00 */
[----:B------:R-:W-:Y:S01]  /*0af0*/  FFMA.RM R2, R2, R9, 12582913 ;  /* 0x4b40000102027423 */ /* 0x000fe20000004009 */
[----:B------:R-:W-:-:S03]  /*0b00*/  FFMA R21, R0, R21, R18 ;  /* 0x0000001500157223 */ /* 0x000fc60000000012 */
[----:B------:R-:W-:Y:S01]  /*0b10*/  FADD R3, R2, -12583039 ;  /* 0xcb40007f02037421 */ /* 0x000fe20000000000 */
[----:B-----5:R-:W-:-:S03]  /*0b20*/  FFMA R21, R0, R16, R21 ;  /* 0x0000001000157223 */ /* 0x020fc60000000015 */
[----:B------:R-:W-:Y:S01]  /*0b30*/  FFMA R3, R4, -1.4426950216293334961, -R3 ;  /* 0xbfb8aa3b04037823 */ /* 0x000fe20000000803 */
[----:B----4-:R-:W-:-:S03]  /*0b40*/  FFMA R14, R0, R14, R21 ;  /* 0x0000000e000e7223 */ /* 0x010fc60000000015 */
[----:B------:R-:W-:Y:S01]  /*0b50*/  FFMA R3, R4, -1.925963033500011079e-08, R3 ;  /* 0xb2a5706004037823 */ /* 0x000fe20000000003 */
[----:B---3--:R-:W-:-:S05]  /*0b60*/  FFMA R11, R0, R11, R14 ;  /* 0x0000000b000b7223 */ /* 0x008fca000000000e */
[----:B------:R-:W0:Y:S01]  /*0b70*/  MUFU.EX2 R3, R3 ;  /* 0x0000000300037308 */ /* 0x000e220000000800 */
[----:B------:R-:W-:Y:S01]  /*0b80*/  FFMA R11, R0, R12, R11 ;  /* 0x0000000c000b7223 */ /* 0x000fe2000000000b */
[----:B------:R-:W-:-:S03]  /*0b90*/  SHF.L.U32 R2, R2, 0x17, RZ ;  /* 0x0000001702027819 */ /* 0x000fc600000006ff */
[----:B------:R-:W-:-:S04]  /*0ba0*/  FFMA R10, R0, R10, R11 ;  /* 0x0000000a000a7223 */ /* 0x000fc8000000000b */
[----:B------:R-:W-:-:S04]  /*0bb0*/  FFMA R10, R0, R29, R10 ;  /* 0x0000001d000a7223 */ /* 0x000fc8000000000a */
[----:B------:R-:W-:Y:S01]  /*0bc0*/  FFMA R10, R0, R27, R10 ;  /* 0x0000001b000a7223 */ /* 0x000fe2000000000a */
[----:B0-----:R-:W-:-:S03]  /*0bd0*/  FFMA R2, R2, R3, 1 ;  /* 0x3f80000002027423 */ /* 0x001fc60000000003 */
[----:B------:R-:W-:Y:S02]  /*0be0*/  FFMA R10, R0, R25, R10 ;  /* 0x00000019000a7223 */ /* 0x000fe4000000000a */
[----:B------:R-:W-:Y:S02]  /*0bf0*/  IADD3 R4, PT, PT, R2, 0x1800000, RZ ;  /* 0x0180000002047810 */ /* 0x000fe40007ffe0ff */
[----:B------:R-:W-:Y:S02]  /*0c00*/  FFMA R10, R0, R23, R10 ;  /* 0x00000017000a7223 */ /* 0x000fe4000000000a */
[----:B------:R-:W-:Y:S02]  /*0c10*/  LOP3.LUT R4, R4, 0x7f800000, RZ, 0xc0, !PT ;  /* 0x7f80000004047812 */ /* 0x000fe400078ec0ff */
[----:B------:R-:W-:Y:S02]  /*0c20*/  FFMA R10, R0, R19, R10 ;  /* 0x00000013000a7223 */ /* 0x000fe4000000000a */
[----:B------:R-:W-:-:S02]  /*0c30*/  ISETP.GT.U32.AND P0, PT, R4, 0x1ffffff, PT ;  /* 0x01ffffff0400780c */ /* 0x000fc40003f04070 */
[----:B------:R-:W-:-:S04]  /*0c40*/  FFMA R10, R0, R15, R10 ;  /* 0x0000000f000a7223 */ /* 0x000fc8000000000a */
[----:B------:R-:W-:-:S04]  /*0c50*/  FFMA R10, R0, R17, R10 ;  /* 0x00000011000a7223 */ /* 0x000fc8000000000a */
[----:B------:R-:W-:-:S04]  /*0c60*/  FFMA R13, R0, R13, R10 ;  /* 0x0000000d000d7223 */ /* 0x000fc8000000000a */
[----:B------:R-:W-:Y:S01]  /*0c70*/  FFMA R26, R0, R26, R13 ;  /* 0x0000001a001a7223 */ /* 0x000fe2000000000d */
[----:B------:R-:W-:Y:S06]  /*0c80*/  @P0 BRA `(.L_x_5) ;  /* 0x0000000000140947 */ /* 0x000fec0003800000 */
[----:B------:R-:W-:Y:S02]  /*0c90*/  MOV R0, R2 ;  /* 0x0000000200007202 */ /* 0x000fe40000000f00 */
[----:B------:R-:W-:-:S07]  /*0ca0*/  MOV R8, 0xcc0 ;  /* 0x00000cc000087802 */ /* 0x000fce0000000f00 */
[----:B------:R-:W-:Y:S05]  /*0cb0*/  CALL.REL.NOINC `($__internal_0_$__cuda_sm20_rcp_rn_f32_slowpath) ;  /* 0x0000000800047944 */ /* 0x000fea0003c00000 */
[----:B------:R-:W-:Y:S01]  /*0cc0*/  MOV R0, R3 ;  /* 0x0000000300007202 */ /* 0x000fe20000000f00 */
[----:B------:R-:W-:Y:S06]  /*0cd0*/  BRA `(.L_x_6) ;  /* 0x0000000000107947 */ /* 0x000fec0003800000 */
.L_x_5:
[----:B------:R-:W0:Y:S02]  /*0ce0*/  MUFU.RCP R3, R2 ;  /* 0x0000000200037308 */ /* 0x000e240000001000 */
[----:B0-----:R-:W-:-:S04]  /*0cf0*/  FFMA R0, R2, R3, -1 ;  /* 0xbf80000002007423 */ /* 0x001fc80000000003 */
[----:B------:R-:W-:-:S04]  /*0d00*/  FADD.FTZ R0, -R0, -RZ ;  /* 0x800000ff00007221 */ /* 0x000fc80000010100 */
[----:B------:R-:W-:-:S07]  /*0d10*/  FFMA R0, R3, R0, R3 ;  /* 0x0000000003007223 */ /* 0x000fce0000000003 */
.L_x_6:
[----:B------:R-:W-:Y:S05]  /*0d20*/  BSYNC.RECONVERGENT B0 ;  /* 0x0000000000007941 */ /* 0x000fea0003800200 */
.L_x_4:
[----:B------:R-:W0:Y:S01]  /*0d30*/  LDC.64 R2, c[0x0][0x398] ;  /* 0x0000e600ff027b82 */ /* 0x000e220000000a00 */
[----:B------:R-:W-:-:S07]  /*0d40*/  IMAD R7, R6, 0x1b, RZ ;  /* 0x0000001b06077824 */ /* 0x000fce00078e02ff */
[----:B------:R-:W1:Y:S01]  /*0d50*/  LDC.64 R4, c[0x0][0x380] ;  /* 0x0000e000ff047b82 */ /* 0x000e620000000a00 */
[----:B0-----:R-:W-:-:S05]  /*0d60*/  IMAD.WIDE.U32 R2, R7, 0x4, R2 ;  /* 0x0000000407027825 */ /* 0x001fca00078e0002 */
[----:B------:R-:W2:Y:S04]  /*0d70*/  LDG.E R11, desc[UR6][R2.64] ;  /* 0x00000006020b7981 */ /* 0x000ea8000c1e1900 */
[----:B-1----:R-:W2:Y:S01]  /*0d80*/  LDG.E R9, desc[UR6][R4.64] ;  /* 0x0000000604097981 */ /* 0x002ea2000c1e1900 */
[----:B------:R-:W-:-:S03]  /*0d90*/  FADD R7, -R0, 1 ;  /* 0x3f80000000077421 */ /* 0x000fc60000000100 */
[----:B------:R-:W3:Y:S01]  /*0da0*/  LDG.E R13, desc[UR6][R2.64+0x8] ;  /* 0x00000806020d7981 */ /* 0x000ee2000c1e1900 */
[----:B------:R-:W-:-:S03]  /*0db0*/  FMUL R7, R7, R0 ;  /* 0x0000000007077220 */ /* 0x000fc60000400000 */
[----:B------:R-:W4:Y:S01]  /*0dc0*/  LDG.E R15, desc[UR6][R2.64+0xc] ;  /* 0x00000c06020f7981 */ /* 0x000f22000c1e1900 */
[----:B------:R-:W-:-:S04]  /*0dd0*/  FMUL R0, R26, R7 ;  /* 0x000000071a007220 */ /* 0x000fc80000400000 */
[----:B------:R-:W-:-:S04]  /*0de0*/  FMUL R0, R0, 9.9999997473787516356e-05 ;  /* 0x38d1b71700007820 */ /* 0x000fc80000400000 */
[C---:B--2---:R-:W-:Y:S02]  /*0df0*/  FFMA R9, R0.reuse, R9, R11 ;  /* 0x0000000900097223 */ /* 0x044fe4000000000b */
[----:B------:R-:W2:Y:S04]  /*0e00*/  LDG.E R11, desc[UR6][R2.64+0x4] ;  /* 0x00000406020b7981 */ /* 0x000ea8000c1e1900 */
[----:B------:R0:W-:Y:S04]  /*0e10*/  STG.E desc[UR6][R2.64], R9 ;  /* 0x0000000902007986 */ /* 0x0001e8000c101906 */
[----:B------:R-:W2:Y:S02]  /*0e20*/  LDG.E R7, desc[UR6][R4.64+0x4] ;  /* 0x0000040604077981 */ /* 0x000ea4000c1e1900 */
[----:B--2---:R-:W-:-:S05]  /*0e30*/  FFMA R7, R0, R7, R11 ;  /* 0x0000000700077223 */ /* 0x004fca000000000b */
[----:B------:R1:W-:Y:S04]  /*0e40*/  STG.E desc[UR6][R2.64+0x4], R7 ;  /* 0x0000040702007986 */ /* 0x0003e8000c101906 */
[----:B------:R-:W3:Y:S02]  /*0e50*/  LDG.E R11, desc[UR6][R4.64+0x8] ;  /* 0x00000806040b7981 */ /* 0x000ee4000c1e1900 */
[----:B---3--:R-:W-:-:S05]  /*0e60*/  FFMA R11, R0, R11, R13 ;  /* 0x0000000b000b7223 */ /* 0x008fca000000000d */
[----:B------:R2:W-:Y:S04]  /*0e70*/  STG.E desc[UR6][R2.64+0x8], R11 ;  /* 0x0000080b02007986 */ /* 0x0005e8000c101906 */
[----:B------:R-:W4:Y:S02]  /*0e80*/  LDG.E R13, desc[UR6][R4.64+0xc] ;  /* 0x00000c06040d7981 */ /* 0x000f24000c1e1900 */
[C---:B----4-:R-:W-:Y:S02]  /*0e90*/  FFMA R13, R0.reuse, R13, R15 ;  /* 0x0000000d000d7223 */ /* 0x050fe4000000000f */
[----:B------:R-:W3:Y:S04]  /*0ea0*/  LDG.E R15, desc[UR6][R2.64+0x10] ;  /* 0x00001006020f7981 */ /* 0x000ee8000c1e1900 */
[----:B------:R4:W-:Y:S04]  /*0eb0*/  STG.E desc[UR6][R2.64+0xc], R13 ;  /* 0x00000c0d02007986 */ /* 0x0009e8000c101906 */
[----:B0-----:R-:W3:Y:S02]  /*0ec0*/  LDG.E R9, desc[UR6][R4.64+0x10] ;  /* 0x0000100604097981 */ /* 0x001ee4000c1e1900 */
[----:B---3--:R-:W-:-:S02]  /*0ed0*/  FFMA R9, R0, R9, R15 ;  /* 0x0000000900097223 */ /* 0x008fc4000000000f */
[----:B------:R-:W3:Y:S04]  /*0ee0*/  LDG.E R15, desc[UR6][R2.64+0x14] ;  /* 0x00001406020f7981 */ /* 0x000ee8000c1e1900 */
[----:B------:R0:W-:Y:S04]  /*0ef0*/  STG.E desc[UR6][R2.64+0x10], R9 ;  /* 0x0000100902007986 */ /* 0x0001e8000c101906 */
[----:B-1----:R-:W3:Y:S02]  /*0f00*/  LDG.E R7, desc[UR6][R4.64+0x14] ;  /* 0x0000140604077981 */ /* 0x002ee4000c1e1900 */
[----:B---3--:R-:W-:-:S02]  /*0f10*/  FFMA R7, R0, R7, R15 ;  /* 0x0000000700077223 */ /* 0x008fc4000000000f */
[----:B------:R-:W3:Y:S04]  /*0f20*/  LDG.E R15, desc[UR6][R2.64+0x18] ;  /* 0x00001806020f7981 */ /* 0x000ee8000c1e1900 */
[----:B------:R1:W-:Y:S04]  /*0f30*/  STG.E desc[UR6][R2.64+0x14], R7 ;  /* 0x0000140702007986 */ /* 0x0003e8000c101906 */
[----:B--2---:R-:W3:Y:S02]  /*0f40*/  LDG.E R11, desc[UR6][R4.64+0x18] ;  /* 0x00001806040b7981 */ /* 0x004ee4000c1e1900 */
[----:B---3--:R-:W-:-:S02]  /*0f50*/  FFMA R11, R0, R11, R15 ;  /* 0x0000000b000b7223 */ /* 0x008fc4000000000f */
[----:B------:R-:W2:Y:S04]  /*0f60*/  LDG.E R15, desc[UR6][R2.64+0x1c] ;  /* 0x00001c06020f7981 */ /* 0x000ea8000c1e1900 */
[----:B------:R3:W-:Y:S04]  /*0f70*/  STG.E desc[UR6][R2.64+0x18], R11 ;  /* 0x0000180b02007986 */ /* 0x0007e8000c101906 */
[----:B----4-:R-:W2:Y:S02]  /*0f80*/  LDG.E R13, desc[UR6][R4.64+0x1c] ;  /* 0x00001c06040d7981 */ /* 0x010ea4000c1e1900 */
[----:B--2---:R-:W-:-:S02]  /*0f90*/  FFMA R13, R0, R13, R15 ;  /* 0x0000000d000d7223 */ /* 0x004fc4000000000f */
[----:B------:R-:W2:Y:S04]  /*0fa0*/  LDG.E R15, desc[UR6][R2.64+0x20] ;  /* 0x00002006020f7981 */ /* 0x000ea8000c1e1900 */
[----:B------:R4:W-:Y:S04]  /*0fb0*/  STG.E desc[UR6][R2.64+0x1c], R13 ;  /* 0x00001c0d02007986 */ /* 0x0009e8000c101906 */
[----:B0-----:R-:W2:Y:S02]  /*0fc0*/  LDG.E R9, desc[UR6][R4.64+0x20] ;  /* 0x0000200604097981 */ /* 0x001ea4000c1e1900 */
[----:B--2---:R-:W-:-:S02]  /*0fd0*/  FFMA R9, R0, R9, R15 ;  /* 0x0000000900097223 */ /* 0x004fc4000000000f */
[----:B------:R-:W2:Y:S04]  /*0fe0*/  LDG.E R15, desc[UR6][R2.64+0x24] ;  /* 0x00002406020f7981 */ /* 0x000ea8000c1e1900 */
[----:B------:R0:W-:Y:S04]  /*0ff0*/  STG.E desc[UR6][R2.64+0x20], R9 ;  /* 0x0000200902007986 */ /* 0x0001e8000c101906 */
[----:B-1----:R-:W2:Y:S02]  /*1000*/  LDG.E R7, desc[UR6][R4.64+0x24] ;  /* 0x0000240604077981 */ /* 0x002ea4000c1e1900 */
[----:B--2---:R-:W-:-:S02]  /*1010*/  FFMA R7, R0, R7, R15 ;  /* 0x0000000700077223 */ /* 0x004fc4000000000f */
[----:B------:R-:W2:Y:S04]  /*1020*/  LDG.E R15, desc[UR6][R2.64+0x28] ;  /* 0x00002806020f7981 */ /* 0x000ea8000c1e1900 */
[----:B------:R1:W-:Y:S04]  /*1030*/  STG.E desc[UR6][R2.64+0x24], R7 ;  /* 0x0000240702007986 */ /* 0x0003e8000c101906 */
[----:B---3--:R-:W2:Y:S02]  /*1040*/  LDG.E R11, desc[UR6][R4.64+0x28] ;  /* 0x00002806040b7981 */ /* 0x008ea4000c1e1900 */
[----:B--2---:R-:W-:-:S02]  /*1050*/  FFMA R11, R0, R11, R15 ;  /* 0x0000000b000b7223 */ /* 0x004fc4000000000f */
        /* <DEDUP_REMOVED lines=41> */
[----:B------:R-:W-:Y:S04]  /*12f0*/  STG.E desc[UR6][R2.64+0x50], R9 ;  /* 0x0000500902007986 */ /* 0x000fe8000c101906 */
[----:B-1----:R-:W2:Y:S02]  /*1300*/  LDG.E R7, desc[UR6][R4.64+0x54] ;  /* 0x0000540604077981 */ /* 0x002ea4000c1e1900 */
[----:B--2---:R-:W-:-:S02]  /*1310*/  FFMA R7, R0, R7, R15 ;  /* 0x0000000700077223 */ /* 0x004fc4000000000f */
[----:B------:R-:W2:Y:S04]  /*1320*/  LDG.E R15, desc[UR6][R2.64+0x58] ;  /* 0x00005806020f7981 */ /* 0x000ea8000c1e1900 */
[----:B------:R-:W-:Y:S04]  /*1330*/  STG.E desc[UR6][R2.64+0x54], R7 ;  /* 0x0000540702007986 */ /* 0x000fe8000c101906 */
[----:B---3--:R-:W2:Y:S02]  /*1340*/  LDG.E R11, desc[UR6][R4.64+0x58] ;  /* 0x00005806040b7981 */ /* 0x008ea4000c1e1900 */
[----:B--2---:R-:W-:-:S02]  /*1350*/  FFMA R11, R0, R11, R15 ;  /* 0x0000000b000b7223 */ /* 0x004fc4000000000f */
[----:B------:R-:W2:Y:S04]  /*1360*/  LDG.E R15, desc[UR6][R2.64+0x5c] ;  /* 0x00005c06020f7981 */ /* 0x000ea8000c1e1900 */
[----:B------:R0:W-:Y:S04]  /*1370*/  STG.E desc[UR6][R2.64+0x58], R11 ;  /* 0x0000580b02007986 */ /* 0x0001e8000c101906 */
[----:B----4-:R-:W2:Y:S04]  /*1380*/  LDG.E R13, desc[UR6][R4.64+0x5c] ;  /* 0x00005c06040d7981 */ /* 0x010ea8000c1e1900 */
[----:B0-----:R-:W3:Y:S01]  /*1390*/  LDG.E R11, desc[UR6][R2.64+0x68] ;  /* 0x00006806020b7981 */ /* 0x001ee2000c1e1900 */
[----:B--2---:R-:W-:-:S03]  /*13a0*/  FFMA R13, R0, R13, R15 ;  /* 0x0000000d000d7223 */ /* 0x004fc6000000000f */
[----:B------:R-:W2:Y:S04]  /*13b0*/  LDG.E R15, desc[UR6][R2.64+0x60] ;  /* 0x00006006020f7981 */ /* 0x000ea8000c1e1900 */
[----:B------:R-:W-:Y:S04]  /*13c0*/  STG.E desc[UR6][R2.64+0x5c], R13 ;  /* 0x00005c0d02007986 */ /* 0x000fe8000c101906 */
[----:B------:R-:W2:Y:S02]  /*13d0*/  LDG.E R9, desc[UR6][R4.64+0x60] ;  /* 0x0000600604097981 */ /* 0x000ea4000c1e1900 */
[----:B--2---:R-:W-:-:S02]  /*13e0*/  FFMA R15, R0, R9, R15 ;  /* 0x00000009000f7223 */ /* 0x004fc4000000000f */
[----:B------:R-:W2:Y:S04]  /*13f0*/  LDG.E R9, desc[UR6][R2.64+0x64] ;  /* 0x0000640602097981 */ /* 0x000ea8000c1e1900 */
[----:B------:R-:W-:Y:S04]  /*1400*/  STG.E desc[UR6][R2.64+0x60], R15 ;  /* 0x0000600f02007986 */ /* 0x000fe8000c101906 */
[----:B------:R-:W2:Y:S02]  /*1410*/  LDG.E R7, desc[UR6][R4.64+0x64] ;  /* 0x0000640604077981 */ /* 0x000ea4000c1e1900 */
[----:B--2---:R-:W-:-:S02]  /*1420*/  FFMA R17, R0, R7, R9 ;  /* 0x0000000700117223 */ /* 0x004fc40000000009 */
[----:B------:R-:W0:Y:S03]  /*1430*/  LDC.64 R8, c[0x0][0x3a8] ;  /* 0x0000ea00ff087b82 */ /* 0x000e260000000a00 */
[----:B------:R-:W-:Y:S04]  /*1440*/  STG.E desc[UR6][R2.64+0x64], R17 ;  /* 0x0000641102007986 */ /* 0x000fe8000c101906 */
[----:B------:R-:W3:Y:S02]  /*1450*/  LDG.E R7, desc[UR6][R4.64+0x68] ;  /* 0x0000680604077981 */ /* 0x000ee4000c1e1900 */
[----:B---3--:R-:W-:Y:S01]  /*1460*/  FFMA R11, R0, R7, R11 ;  /* 0x00000007000b7223 */ /* 0x008fe2000000000b */
[----:B0-----:R-:W-:-:S04]  /*1470*/  IMAD.WIDE.U32 R6, R6, 0x4, R8 ;  /* 0x0000000406067825 */ /* 0x001fc800078e0008 */
[----:B------:R-:W-:Y:S04]  /*1480*/  STG.E desc[UR6][R2.64+0x68], R11 ;  /* 0x0000680b02007986 */ /* 0x000fe8000c101906 */
[----:B------:R-:W2:Y:S02]  /*1490*/  LDG.E R9, desc[UR6][R6.64] ;  /* 0x0000000606097981 */ /* 0x000ea4000c1e1900 */
[----:B--2---:R-:W-:-:S05]  /*14a0*/  FADD R9, R0, R9 ;  /* 0x0000000900097221 */ /* 0x004fca0000000000 */
[----:B------:R-:W-:Y:S01]  /*14b0*/  STG.E desc[UR6][R6.64], R9 ;  /* 0x0000000906007986 */ /* 0x000fe2000c101906 */
[----:B------:R-:W-:Y:S05]  /*14c0*/  EXIT ;  /* 0x000000000000794d */ /* 0x000fea0003800000 */
        .weak           $__internal_0_$__cuda_sm20_rcp_rn_f32_slowpath
        .type           $__internal_0_$__cuda_sm20_rcp_rn_f32_slowpath,@function
        .size           $__internal_0_$__cuda_sm20_rcp_rn_f32_slowpath,(.L_x_24 - $__internal_0_$__cuda_sm20_rcp_rn_f32_slowpath)
$__internal_0_$__cuda_sm20_rcp_rn_f32_slowpath:
[----:B------:R-:W-:Y:S01]  /*14d0*/  SHF.L.U32 R2, R0, 0x1, RZ ;  /* 0x0000000100027819 */ /* 0x000fe200000006ff */
[----:B------:R-:W-:Y:S03]  /*14e0*/  BSSY.RECONVERGENT B1, `(.L_x_7) ;  /* 0x0000030000017945 */ /* 0x000fe60003800200 */
[----:B------:R-:W-:-:S04]  /*14f0*/  SHF.R.U32.HI R7, RZ, 0x18, R2 ;  /* 0x00000018ff077819 */ /* 0x000fc80000011602 */
[----:B------:R-:W-:-:S13]  /*1500*/  ISETP.NE.U32.AND P0, PT, R7, RZ, PT ;  /* 0x000000ff0700720c */ /* 0x000fda0003f05070 */
[----:B------:R-:W-:Y:S05]  /*1510*/  @P0 BRA `(.L_x_8) ;  /* 0x0000000000280947 */ /* 0x000fea0003800000 */
[----:B------:R-:W-:-:S04]  /*1520*/  SHF.L.U32 R2, R0, 0x1, RZ ;  /* 0x0000000100027819 */ /* 0x000fc800000006ff */
[----:B------:R-:W-:-:S13]  /*1530*/  ISETP.NE.AND P0, PT, R2, RZ, PT ;  /* 0x000000ff0200720c */ /* 0x000fda0003f05270 */
[----:B------:R-:W-:Y:S01]  /*1540*/  @P0 FFMA R5, R0, 1.84467440737095516160e+19, RZ ;  /* 0x5f80000000050823 */ /* 0x000fe200000000ff */
[----:B------:R-:W-:Y:S08]  /*1550*/  @!P0 MUFU.RCP R3, R0 ;  /* 0x0000000000038308 */ /* 0x000ff00000001000 */
[----:B------:R-:W0:Y:S02]  /*1560*/  @P0 MUFU.RCP R2, R5 ;  /* 0x0000000500020308 */ /* 0x000e240000001000 */
[----:B0-----:R-:W-:-:S04]  /*1570*/  @P0 FFMA R7, R5, R2, -1 ;  /* 0xbf80000005070423 */ /* 0x001fc80000000002 */
[----:B------:R-:W-:-:S04]  /*1580*/  @P0 FADD.FTZ R7, -R7, -RZ ;  /* 0x800000ff07070221 */ /* 0x000fc80000010100 */
[----:B------:R-:W-:-:S04]  /*1590*/  @P0 FFMA R2, R2, R7, R2 ;  /* 0x0000000702020223 */ /* 0x000fc80000000002 */
[----:B------:R-:W-:Y:S01]  /*15a0*/  @P0 FFMA R3, R2, 1.84467440737095516160e+19, RZ ;  /* 0x5f80000002030823 */ /* 0x000fe200000000ff */
[----:B------:R-:W-:Y:S06]  /*15b0*/  BRA `(.L_x_9) ;  /* 0x0000000000887947 */ /* 0x000fec0003800000 */
.L_x_8:
[----:B------:R-:W-:-:S04]  /*15c0*/  IADD3 R9, PT, PT, R7, -0xfd, RZ ;  /* 0xffffff0307097810 */ /* 0x000fc80007ffe0ff */
[----:B------:R-:W-:-:S13]  /*15d0*/  ISETP.GT.U32.AND P0, PT, R9, 0x1, PT ;  /* 0x000000010900780c */ /* 0x000fda0003f04070 */
[----:B------:R-:W-:Y:S05]  /*15e0*/  @P0 BRA `(.L_x_10) ;  /* 0x0000000000780947 */ /* 0x000fea0003800000 */
[----:B------:R-:W-:Y:S01]  /*15f0*/  LOP3.LUT R2, R0, 0x7fffff, RZ, 0xc0, !PT ;  /* 0x007fffff00027812 */ /* 0x000fe200078ec0ff */
[----:B------:R-:W-:-:S03]  /*1600*/  HFMA2 R12, -RZ, RZ, 0, 1.78813934326171875e-07 ;  /* 0x00000003ff0c7431 */ /* 0x000fc600000001ff */
[----:B------:R-:W-:-:S04]  /*1610*/  LOP3.LUT R2, R2, 0x3f800000, RZ, 0xfc, !PT ;  /* 0x3f80000002027812 */ /* 0x000fc800078efcff */
[----:B------:R-:W0:Y:S01]  /*1620*/  MUFU.RCP R3, R2 ;  /* 0x0000000200037308 */ /* 0x000e220000001000 */
[----:B------:R-:W-:Y:S01]  /*1630*/  SHF.L.U32 R12, R12, R9, RZ ;  /* 0x000000090c0c7219 */ /* 0x000fe200000006ff */
[----:B0-----:R-:W-:-:S04]  /*1640*/  FFMA R5, R2, R3, -1 ;  /* 0xbf80000002057423 */ /* 0x001fc80000000003 */
[----:B------:R-:W-:-:S04]  /*1650*/  FADD.FTZ R10, -R5, -RZ ;  /* 0x800000ff050a7221 */ /* 0x000fc80000010100 */
[CCC-:B------:R-:W-:Y:S01]  /*1660*/  FFMA.RM R5, R3.reuse, R10.reuse, R3.reuse ;  /* 0x0000000a03057223 */ /* 0x1c0fe20000004003 */
[----:B------:R-:W-:-:S04]  /*1670*/  FFMA.RP R10, R3, R10, R3 ;  /* 0x0000000a030a7223 */ /* 0x000fc80000008003 */
[C---:B------:R-:W-:Y:S02]  /*1680*/  LOP3.LUT R3, R5.reuse, 0x7fffff, RZ, 0xc0, !PT ;  /* 0x007fffff05037812 */ /* 0x040fe400078ec0ff */
[----:B------:R-:W-:Y:S02]  /*1690*/  FSETP.NEU.FTZ.AND P0, PT, R5, R10, PT ;  /* 0x0000000a0500720b */ /* 0x000fe40003f1d000 */
[----:B------:R-:W-:Y:S02]  /*16a0*/  LOP3.LUT R3, R3, 0x800000, RZ, 0xfc, !PT ;  /* 0x0080000003037812 */ /* 0x000fe400078efcff */
[----:B------:R-:W-:Y:S02]  /*16b0*/  SEL R5, RZ, 0xffffffff, !P0 ;  /* 0xffffffffff057807 */ /* 0x000fe40004000000 */
[----:B------:R-:W-:Y:S02]  /*16c0*/  LOP3.LUT R12, R12, R3, RZ, 0xc0, !PT ;  /* 0x000000030c0c7212 */ /* 0x000fe400078ec0ff */
[----:B------:R-:W-:-:S02]  /*16d0*/  IADD3 R2, PT, PT, -R5, RZ, RZ ;  /* 0x000000ff05027210 */ /* 0x000fc40007ffe1ff */
[-C--:B------:R-:W-:Y:S02]  /*16e0*/  SHF.R.U32.HI R12, RZ, R9.reuse, R12 ;  /* 0x00000009ff0c7219 */ /* 0x080fe4000001160c */
[----:B------:R-:W-:Y:S02]  /*16f0*/  LOP3.LUT P1, RZ, R2, R9, R3, 0xf8, !PT ;  /* 0x0000000902ff7212 */ /* 0x000fe4000782f803 */
[C---:B------:R-:W-:Y:S02]  /*1700*/  LOP3.LUT P0, RZ, R12.reuse, 0x1, RZ, 0xc0, !PT ;  /* 0x000000010cff7812 */ /* 0x040fe4000780c0ff */
[----:B------:R-:W-:-:S04]  /*1710*/  LOP3.LUT P2, RZ, R12, 0x2, RZ, 0xc0, !PT ;  /* 0x000000020cff7812 */ /* 0x000fc8000784c0ff */
[----:B------:R-:W-:Y:S02]  /*1720*/  PLOP3.LUT P0, PT, P0, P1, P2, 0xe0, 0x0 ;  /* 0x000000000000781c */ /* 0x000fe40000703c20 */
[----:B------:R-:W-:Y:S02]  /*1730*/  LOP3.LUT P1, RZ, R0, 0x7fffff, RZ, 0xc0, !PT ;  /* 0x007fffff00ff7812 */ /* 0x000fe4000782c0ff */
[----:B------:R-:W-:-:S04]  /*1740*/  SEL R2, RZ, 0x1, !P0 ;  /* 0x00000001ff027807 */ /* 0x000fc80004000000 */
[----:B------:R-:W-:-:S04]  /*1750*/  IADD3 R2, PT, PT, -R2, RZ, RZ ;  /* 0x000000ff02027210 */ /* 0x000fc80007ffe1ff */
[----:B------:R-:W-:Y:S02]  /*1760*/  ISETP.GE.AND P0, PT, R2, RZ, PT ;  /* 0x000000ff0200720c */ /* 0x000fe40003f06270 */
[----:B------:R-:W-:-:S04]  /*1770*/  IADD3 R2, PT, PT, R7, -0xfc, RZ ;  /* 0xffffff0407027810 */ /* 0x000fc80007ffe0ff */
[----:B------:R-:W-:-:S07]  /*1780*/  SHF.R.U32.HI R3, RZ, R2, R3 ;  /* 0x00000002ff037219 */ /* 0x000fce0000011603 */
[----:B------:R-:W-:-:S04]  /*1790*/  @!P0 IADD3 R3, PT, PT, R3, 0x1, RZ ;  /* 0x0000000103038810 */ /* 0x000fc80007ffe0ff */
[----:B------:R-:W-:-:S04]  /*17a0*/  @!P1 SHF.L.U32 R3, R3, 0x1, RZ ;  /* 0x0000000103039819 */ /* 0x000fc800000006ff */
[----:B------:R-:W-:Y:S01]  /*17b0*/  LOP3.LUT R3, R3, 0x80000000, R0, 0xf8, !PT ;  /* 0x8000000003037812 */ /* 0x000fe200078ef800 */
[----:B------:R-:W-:Y:S06]  /*17c0*/  BRA `(.L_x_9) ;  /* 0x0000000000047947 */ /* 0x000fec0003800000 */
.L_x_10:
[----:B------:R0:W1:Y:S02]  /*17d0*/  MUFU.RCP R3, R0 ;  /* 0x0000000000037308 */ /* 0x0000640000001000 */
.L_x_9:
[----:B------:R-:W-:Y:S05]  /*17e0*/  BSYNC.RECONVERGENT B1 ;  /* 0x0000000000017941 */ /* 0x000fea0003800200 */
.L_x_7:
[----:B------:R-:W-:-:S04]  /*17f0*/  MOV R9, 0x0 ;  /* 0x0000000000097802 */ /* 0x000fc80000000f00 */
[----:B01----:R-:W-:Y:S05]  /*1800*/  RET.REL.NODEC R8 `(_Z13backward_passPfS_S_S_S_S_S_S_) ;  /* 0xffffffe408fc7950 */ /* 0x003fea0003c3ffff */
.L_x_11:
[----:B------:R-:W-:-:S00]  /*1810*/  BRA `(.L_x_11) ;  /* 0xfffffffc00fc7947 */ /* 0x000fc0000383ffff */
[----:B------:R-:W-:-:S00]  /*1820*/  NOP ;  /* 0x0000000000007918 */ /* 0x000fc00000000000 */
        /* <DEDUP_REMOVED lines=13> */
.L_x_24:


//--------------------- .text._Z12forward_passPfS_S_S_S_S_S_ --------------------------
	.section	.text._Z12forward_passPfS_S_S_S_S_S_,"ax",@progbits
	.align	128
        .global         _Z12forward_passPfS_S_S_S_S_S_
        .type           _Z12forward_passPfS_S_S_S_S_S_,@function
        .size           _Z12forward_passPfS_S_S_S_S_S_,(.L_x_25 - _Z12forward_passPfS_S_S_S_S_S_)
        .other          _Z12forward_passPfS_S_S_S_S_S_,@"STO_CUDA_ENTRY STV_DEFAULT"
_Z12forward_passPfS_S_S_S_S_S_:
.text._Z12forward_passPfS_S_S_S_S_S_:
[----:B------:R-:W-:Y:S01]  /*0000*/  LDC R1, c[0x0][0x37c] ;  /* 0x0000df00ff017b82 */ /* 0x000fe20000000800 */
[----:B------:R-:W0:Y:S07]  /*0010*/  S2R R9, SR_TID.X ;  /* 0x0000000000097919 */ /* 0x000e2e0000002100 */
[----:B------:R-:W1:Y:S01]  /*0020*/  LDC.64 R2, c[0x0][0x390] ;  /* 0x0000e400ff027b82 */ /* 0x000e620000000a00 */
[----:B------:R-:W2:Y:S07]  /*0030*/  LDCU.64 UR6, c[0x0][0x358] ;  /* 0x00006b00ff0677ac */ /* 0x000eae0008000a00 */
[----:B------:R-:W2:Y:S01]  /*0040*/  LDC.64 R4, c[0x0][0x380] ;  /* 0x0000e000ff047b82 */ /* 0x000ea20000000a00 */
[----:B0-----:R-:W-:Y:S01]  /*0050*/  IMAD R7, R9, 0x1b, RZ ;  /* 0x0000001b09077824 */ /* 0x001fe200078e02ff */
[----:B--2---:R-:W2:Y:S03]  /*0060*/  LDG.E R13, desc[UR6][R4.64] ;  /* 0x00000006040d7981 */ /* 0x004ea6000c1e1900 */
[----:B-1----:R-:W-:Y:S01]  /*0070*/  IMAD.WIDE.U32 R2, R7, 0x4, R2 ;  /* 0x0000000407027825 */ /* 0x002fe200078e0002 */
[----:B------:R-:W3:Y:S04]  /*0080*/  LDG.E R10, desc[UR6][R4.64+0x4] ;  /* 0x00000406040a7981 */ /* 0x000ee8000c1e1900 */
[----:B------:R-:W2:Y:S04]  /*0090*/  LDG.E R0, desc[UR6][R2.64] ;  /* 0x0000000602007981 */ /* 0x000ea8000c1e1900 */
[----:B------:R-:W3:Y:S04]  /*00a0*/  LDG.E R15, desc[UR6][R2.64+0x4] ;  /* 0x00000406020f7981 */ /* 0x000ee8000c1e1900 */
[----:B------:R-:W4:Y:S04]  /*00b0*/  LDG.E R12, desc[UR6][R4.64+0x8] ;  /* 0x00000806040c7981 */ /* 0x000f28000c1e1900 */
[----:B------:R-:W4:Y:S04]  /*00c0*/  LDG.E R17, desc[UR6][R2.64+0x8] ;  /* 0x0000080602117981 */ /* 0x000f28000c1e1900 */
        /* <DEDUP_REMOVED lines=16> */
[----:B--2---:R-:W-:-:S03]  /*01d0*/  FFMA R0, R0, R13, RZ ;  /* 0x0000000d00007223 */ /* 0x004fc600000000ff */
[----:B------:R-:W2:Y:S01]  /*01e0*/  LDG.E R13, desc[UR6][R2.64+0x24] ;  /* 0x00002406020d7981 */ /* 0x000ea2000c1e1900 */
[----:B---3--:R-:W-:-:S03]  /*01f0*/  FFMA R0, R15, R10, R0 ;  /* 0x0000000a0f007223 */ /* 0x008fc60000000000 */
[----:B------:R-:W3:Y:S04]  /*0200*/  LDG.E R10, desc[UR6][R4.64+0x28] ;  /* 0x00002806040a7981 */ /* 0x000ee8000c1e1900 */
[----:B------:R-:W3:Y:S01]  /*0210*/  LDG.E R15, desc[UR6][R2.64+0x28] ;  /* 0x00002806020f7981 */ /* 0x000ee2000c1e1900 */
[----:B----4-:R-:W-:-:S03]  /*0220*/  FFMA R0, R17, R12, R0 ;  /* 0x0000000c11007223 */ /* 0x010fc60000000000 */
[----:B------:R-:W4:Y:S04]  /*0230*/  LDG.E R12, desc[UR6][R4.64+0x2c] ;  /* 0x00002c06040c7981 */ /* 0x000f28000c1e1900 */
[----:B------:R-:W4:Y:S01]  /*0240*/  LDG.E R17, desc[UR6][R2.64+0x2c] ;  /* 0x00002c0602117981 */ /* 0x000f22000c1e1900 */
[----:B-----5:R-:W-:-:S03]  /*0250*/  FFMA R0, R7, R6, R0 ;  /* 0x0000000607007223 */ /* 0x020fc60000000000 */
[----:B------:R-:W5:Y:S04]  /*0260*/  LDG.E R6, desc[UR6][R4.64+0x30] ;  /* 0x0000300604067981 */ /* 0x000f68000c1e1900 */
[----:B------:R-:W5:Y:S01]  /*0270*/  LDG.E R7, desc[UR6][R2.64+0x30] ;  /* 0x0000300602077981 */ /* 0x000f62000c1e1900 */
[----:B------:R-:W-:-:S03]  /*0280*/  FFMA R25, R23, R18, R0 ;  /* 0x0000001217197223 */ /* 0x000fc60000000000 */
[----:B------:R-:W5:Y:S04]  /*0290*/  LDG.E R18, desc[UR6][R4.64+0x34] ;  /* 0x0000340604127981 */ /* 0x000f68000c1e1900 */
[----:B------:R-:W5:Y:S01]  /*02a0*/  LDG.E R23, desc[UR6][R2.64+0x34] ;  /* 0x0000340602177981 */ /* 0x000f62000c1e1900 */
[----:B------:R-:W-:-:S03]  /*02b0*/  FFMA R29, R14, R19, R25 ;  /* 0x000000130e1d7223 */ /* 0x000fc60000000019 */
[----:B------:R-:W5:Y:S04]  /*02c0*/  LDG.E R25, desc[UR6][R2.64+0x38] ;  /* 0x0000380602197981 */ /* 0x000f68000c1e1900 */
[----:B------:R-:W5:Y:S04]  /*02d0*/  LDG.E R14, desc[UR6][R4.64+0x3c] ;  /* 0x00003c06040e7981 */ /* 0x000f68000c1e1900 */
[----:B------:R-:W5:Y:S01]  /*02e0*/  LDG.E R19, desc[UR6][R2.64+0x3c] ;  /* 0x00003c0602137981 */ /* 0x000f62000c1e1900 */
[----:B------:R-:W-:-:S03]  /*02f0*/  FFMA R11, R16, R11, R29 ;  /* 0x0000000b100b7223 */ /* 0x000fc6000000001d */
[----:B------:R-:W5:Y:S01]  /*0300*/  LDG.E R0, desc[UR6][R4.64+0x40] ;  /* 0x0000400604007981 */ /* 0x000f62000c1e1900 */
[----:B------:R-:W-:-:S03]  /*0310*/  FFMA R22, R22, R21, R11 ;  /* 0x0000001516167223 */ /* 0x000fc6000000000b */
[----:B------:R-:W5:Y:S04]  /*0320*/  LDG.E R11, desc[UR6][R2.64+0x40] ;  /* 0x00004006020b7981 */ /* 0x000f68000c1e1900 */
[----:B------:R-:W5:Y:S01]  /*0330*/  LDG.E R21, desc[UR6][R4.64+0x50] ;  /* 0x0000500604157981 */ /* 0x000f62000c1e1900 */
[----:B------:R-:W-:-:S03]  /*0340*/  FFMA R22, R27, R24, R22 ;  /* 0x000000181b167223 */ /* 0x000fc60000000016 */
[----:B------:R-:W5:Y:S04]  /*0350*/  LDG.E R16, desc[UR6][R2.64+0x50] ;  /* 0x0000500602107981 */ /* 0x000f68000c1e1900 */
[----:B------:R-:W5:Y:S04]  /*0360*/  LDG.E R27, desc[UR6][R4.64+0x5c] ;  /* 0x00005c06041b7981 */ /* 0x000f68000c1e1900 */
[----:B------:R-:W5:Y:S04]  /*0370*/  LDG.E R24, desc[UR6][R2.64+0x5c] ;  /* 0x00005c0602187981 */ /* 0x000f68000c1e1900 */
[----:B------:R-:W5:Y:S01]  /*0380*/  LDG.E R29, desc[UR6][R4.64+0x60] ;  /* 0x00006006041d7981 */ /* 0x000f62000c1e1900 */
[----:B--2---:R-:W-:-:S03]  /*0390*/  FFMA R22, R13, R8, R22 ;  /* 0x000000080d167223 */ /* 0x004fc60000000016 */
[----:B------:R-:W2:Y:S04]  /*03a0*/  LDG.E R8, desc[UR6][R4.64+0x44] ;  /* 0x0000440604087981 */ /* 0x000ea8000c1e1900 */
[----:B------:R-:W2:Y:S01]  /*03b0*/  LDG.E R13, desc[UR6][R2.64+0x44] ;  /* 0x00004406020d7981 */ /* 0x000ea2000c1e1900 */
[----:B---3--:R-:W-:-:S03]  /*03c0*/  FFMA R22, R15, R10, R22 ;  /* 0x0000000a0f167223 */ /* 0x008fc60000000016 */
[----:B------:R-:W3:Y:S04]  /*03d0*/  LDG.E R10, desc[UR6][R4.64+0x48] ;  /* 0x00004806040a7981 */ /* 0x000ee8000c1e1900 */
[----:B------:R-:W3:Y:S01]  /*03e0*/  LDG.E R15, desc[UR6][R2.64+0x48] ;  /* 0x00004806020f7981 */ /* 0x000ee2000c1e1900 */
[----:B----4-:R-:W-:-:S03]  /*03f0*/  FFMA R22, R17, R12, R22 ;  /* 0x0000000c11167223 */ /* 0x010fc60000000016 */
[----:B------:R-:W4:Y:S04]  /*0400*/  LDG.E R12, desc[UR6][R4.64+0x4c] ;  /* 0x00004c06040c7981 */ /* 0x000f28000c1e1900 */
[----:B------:R-:W4:Y:S01]  /*0410*/  LDG.E R17, desc[UR6][R2.64+0x4c] ;  /* 0x00004c0602117981 */ /* 0x000f22000c1e1900 */
[----:B-----5:R-:W-:Y:S02]  /*0420*/  FFMA R22, R7, R6, R22 ;  /* 0x0000000607167223 */ /* 0x020fe40000000016 */
[----:B------:R-:W0:Y:S02]  /*0430*/  LDC.64 R6, c[0x0][0x3a0] ;  /* 0x0000e800ff067b82 */ /* 0x000e240000000a00 */
[----:B------:R-:W-:Y:S02]  /*0440*/  FFMA R22, R23, R18, R22 ;  /* 0x0000001217167223 */ /* 0x000fe40000000016 */
[----:B------:R-:W5:Y:S04]  /*0450*/  LDG.E R23, desc[UR6][R4.64+0x54] ;  /* 0x0000540604177981 */ /* 0x000f68000c1e1900 */
[----:B------:R-:W5:Y:S01]  /*0460*/  LDG.E R18, desc[UR6][R2.64+0x54] ;  /* 0x0000540602127981 */ /* 0x000f62000c1e1900 */
[----:B------:R-:W-:-:S03]  /*0470*/  FFMA R22, R25, R20, R22 ;  /* 0x0000001419167223 */ /* 0x000fc60000000016 */
[----:B------:R-:W5:Y:S04]  /*0480*/  LDG.E R25, desc[UR6][R4.64+0x58] ;  /* 0x0000580604197981 */ /* 0x000f68000c1e1900 */
[----:B------:R-:W5:Y:S01]  /*0490*/  LDG.E R20, desc[UR6][R2.64+0x58] ;  /* 0x0000580602147981 */ /* 0x000f62000c1e1900 */
[----:B------:R-:W-:-:S03]  /*04a0*/  FFMA R14, R19, R14, R22 ;  /* 0x0000000e130e7223 */ /* 0x000fc60000000016 */
[----:B------:R-:W5:Y:S01]  /*04b0*/  LDG.E R22, desc[UR6][R2.64+0x60] ;  /* 0x0000600602167981 */ /* 0x000f62000c1e1900 */
[----:B0-----:R-:W-:-:S03]  /*04c0*/  IMAD.WIDE.U32 R6, R9, 0x4, R6 ;  /* 0x0000000409067825 */ /* 0x001fc600078e0006 */
[----:B------:R0:W5:Y:S04]  /*04d0*/  LDG.E R19, desc[UR6][R2.64+0x64] ;  /* 0x0000640602137981 */ /* 0x000168000c1e1900 */
[----:B------:R-:W5:Y:S04]  /*04e0*/  LDG.E R5, desc[UR6][R4.64+0x68] ;  /* 0x0000680604057981 */ /* 0x000f68000c1e1900 */
[----:B------:R-:W5:Y:S01]  /*04f0*/  LDG.E R6, desc[UR6][R6.64] ;  /* 0x0000000606067981 */ /* 0x000f62000c1e1900 */
[----:B------:R-:W-:Y:S01]  /*0500*/  FFMA R0, R11, R0, R14 ;  /* 0x000000000b007223 */ /* 0x000fe2000000000e */
[----:B0-----:R-:W-:Y:S01]  /*0510*/  MOV R3, 0x437c0000 ;  /* 0x437c000000037802 */ /* 0x001fe20000000f00 */
[----:B------:R-:W-:Y:S02]  /*0520*/  BSSY.RECONVERGENT B0, `(.L_x_12) ;  /* 0x0000022000007945 */ /* 0x000fe40003800200 */
[----:B--2---:R-:W-:-:S04]  /*0530*/  FFMA R0, R13, R8, R0 ;  /* 0x000000080d007223 */ /* 0x004fc80000000000 */
[----:B---3--:R-:W-:-:S04]  /*0540*/  FFMA R0, R15, R10, R0 ;  /* 0x0000000a0f007223 */ /* 0x008fc80000000000 */
[----:B----4-:R-:W-:-:S04]  /*0550*/  FFMA R17, R17, R12, R0 ;  /* 0x0000000c11117223 */ /* 0x010fc80000000000 */
[----:B------:R-:W-:-:S04]  /*0560*/  FFMA R17, R16, R21, R17 ;  /* 0x0000001510117223 */ /* 0x000fc80000000011 */
[----:B-----5:R-:W-:-:S04]  /*0570*/  FFMA R17, R18, R23, R17 ;  /* 0x0000001712117223 */ /* 0x020fc80000000011 */
[----:B------:R-:W-:-:S04]  /*0580*/  FFMA R17, R20, R25, R17 ;  /* 0x0000001914117223 */ /* 0x000fc80000000011 */
[----:B------:R-:W-:-:S04]  /*0590*/  FFMA R17, R24, R27, R17 ;  /* 0x0000001b18117223 */ /* 0x000fc80000000011 */
[----:B------:R-:W-:Y:S01]  /*05a0*/  FFMA R22, R22, R29, R17 ;  /* 0x0000001d16167223 */ /* 0x000fe20000000011 */
[----:B------:R-:W-:-:S03]  /*05b0*/  HFMA2 R0, -RZ, RZ, 0.96630859375, -0.0022525787353515625 ;  /* 0x3bbb989dff007431 */ /* 0x000fc600000001ff */
[----:B------:R-:W-:-:S04]  /*05c0*/  FFMA R19, R19, R28, R22 ;  /* 0x0000001c13137223 */ /* 0x000fc80000000016 */
[----:B------:R-:W-:-:S04]  /*05d0*/  FFMA R5, R26, R5, R19 ;  /* 0x000000051a057223 */ /* 0x000fc80000000013 */
[----:B------:R-:W-:-:S04]  /*05e0*/  FADD R5, R5, R6 ;  /* 0x0000000605057221 */ /* 0x000fc80000000000 */
[----:B------:R-:W-:-:S04]  /*05f0*/  FFMA.SAT R0, R5, -R0, 0.5 ;  /* 0x3f00000005007423 */ /* 0x000fc80000002800 */
[----:B------:R-:W-:-:S04]  /*0600*/  FFMA.RM R0, R0, R3, 12582913 ;  /* 0x4b40000100007423 */ /* 0x000fc80000004003 */
[----:B------:R-:W-:-:S04]  /*0610*/  FADD R2, R0, -12583039 ;  /* 0xcb40007f00027421 */ /* 0x000fc80000000000 */
[----:B------:R-:W-:-:S04]  /*0620*/  FFMA R2, R5, -1.4426950216293334961, -R2 ;  /* 0xbfb8aa3b05027823 */ /* 0x000fc80000000802 */
[----:B------:R-:W-:-:S04]  /*0630*/  FFMA R2, R5, -1.925963033500011079e-08, R2 ;  /* 0xb2a5706005027823 */ /* 0x000fc80000000002 */
[----:B------:R-:W0:Y:S01]  /*0640*/  MUFU.EX2 R3, R2 ;  /* 0x0000000200037308 */ /* 0x000e220000000800 */
[----:B------:R-:W-:-:S05]  /*0650*/  SHF.L.U32 R0, R0, 0x17, RZ ;  /* 0x0000001700007819 */ /* 0x000fca00000006ff */
[----:B0-----:R-:W-:-:S05]  /*0660*/  FFMA R0, R0, R3, 1 ;  /* 0x3f80000000007423 */ /* 0x001fca0000000003 */
[----:B------:R-:W-:-:S04]  /*0670*/  IADD3 R3, PT, PT, R0, 0x1800000, RZ ;  /* 0x0180000000037810 */ /* 0x000fc80007ffe0ff */
[----:B------:R-:W-:-:S04]  /*0680*/  LOP3.LUT R3, R3, 0x7f800000, RZ, 0xc0, !PT ;  /* 0x7f80000003037812 */ /* 0x000fc800078ec0ff */
[----:B------:R-:W-:-:S13]  /*0690*/  ISETP.GT.U32.AND P0, PT, R3, 0x1ffffff, PT ;  /* 0x01ffffff0300780c */ /* 0x000fda0003f04070 */
[----:B------:R-:W-:Y:S05]  /*06a0*/  @P0 BRA `(.L_x_13) ;  /* 0x0000000000140947 */ /* 0x000fea0003800000 */
[----:B------:R-:W-:Y:S02]  /*06b0*/  MOV R2, R0 ;  /* 0x0000000000027202 */ /* 0x000fe40000000f00 */
[----:B------:R-:W-:-:S07]  /*06c0*/  MOV R4, 0x6e0 ;  /* 0x000006e000047802 */ /* 0x000fce0000000f00 */
[----:B------:R-:W-:Y:S05]  /*06d0*/  CALL.REL.NOINC `($__internal_1_$__cuda_sm20_rcp_rn_f32_slowpath) ;  /* 0x0000000400b87944 */ /* 0x000fea0003c00000 */
[----:B------:R-:W-:Y:S01]  /*06e0*/  MOV R7, R3 ;  /* 0x0000000300077202 */ /* 0x000fe20000000f00 */
[----:B------:R-:W-:Y:S06]  /*06f0*/  BRA `(.L_x_14) ;  /* 0x0000000000107947 */ /* 0x000fec0003800000 */
.L_x_13:
[----:B------:R-:W0:Y:S02]  /*0700*/  MUFU.RCP R7, R0 ;  /* 0x0000000000077308 */ /* 0x000e240000001000 */
[----:B0-----:R-:W-:-:S04]  /*0710*/  FFMA R2, R0, R7, -1 ;  /* 0xbf80000000027423 */ /* 0x001fc80000000007 */
[----:B------:R-:W-:-:S04]  /*0720*/  FADD.FTZ R2, -R2, -RZ ;  /* 0x800000ff02027221 */ /* 0x000fc80000010100 */
[----:B------:R-:W-:-:S07]  /*0730*/  FFMA R7, R7, R2, R7 ;  /* 0x0000000207077223 */ /* 0x000fce0000000007 */
.L_x_14:
[----:B------:R-:W-:Y:S05]  /*0740*/  BSYNC.RECONVERGENT B0 ;  /* 0x0000000000007941 */ /* 0x000fea0003800200 */
.L_x_12:
[----:B------:R-:W0:Y:S01]  /*0750*/  LDC.64 R2, c[0x0][0x3b0] ;  /* 0x0000ec00ff027b82 */ /* 0x000e220000000a00 */
[----:B------:R-:W1:Y:S01]  /*0760*/  LDCU.64 UR4, c[0x0][0x3b0] ;  /* 0x00007600ff0477ac */ /* 0x000e620008000a00 */
[----:B------:R-:W-:-:S06]  /*0770*/  HFMA2 R8, -RZ, RZ, 0, 0 ;  /* 0x00000000ff087431 */ /* 0x000fcc00000001ff */
[----:B------:R-:W2:Y:S01]  /*0780*/  LDC.64 R4, c[0x0][0x398] ;  /* 0x0000e600ff047b82 */ /* 0x000ea20000000a00 */
[----:B-1----:R-:W-:-:S04]  /*0790*/  UIADD3 UR4, UP0, UPT, UR4, 0x20, URZ ;  /* 0x0000002004047890 */ /* 0x002fc8000ff1e0ff */
[----:B------:R-:W-:Y:S01]  /*07a0*/  UIADD3.X UR5, UPT, UPT, URZ, UR5, URZ, UP0, !UPT ;  /* 0x00000005ff057290 */ /* 0x000fe200087fe4ff */
[----:B0-----:R-:W-:Y:S01]  /*07b0*/  IMAD.WIDE.U32 R2, R9, 0x4, R2 ;  /* 0x0000000409027825 */ /* 0x001fe200078e0002 */
[----:B------:R-:W-:Y:S01]  /*07c0*/  MOV R6, UR4 ;  /* 0x0000000400067c02 */ /* 0x000fe20008000f00 */
[----:B------:R-:W-:-:S03]  /*07d0*/  UMOV UR4, URZ ;  /* 0x000000ff00047c82 */ /* 0x000fc60008000000 */
[----:B------:R0:W-:Y:S01]  /*07e0*/  STG.E desc[UR6][R2.64], R7 ;  /* 0x0000000702007986 */ /* 0x0001e2000c101906 */
[----:B------:R-:W-:Y:S01]  /*07f0*/  MOV R13, UR5 ;  /* 0x00000005000d7c02 */ /* 0x000fe20008000f00 */
[----:B--2---:R-:W-:-:S03]  /*0800*/  IMAD.WIDE.U32 R4, R9, 0x200, R4 ;  /* 0x0000020009047825 */ /* 0x004fc600078e0004 */
[----:B------:R-:W-:-:S04]  /*0810*/  IADD3 R4, P0, PT, R4, 0x20, RZ ;  /* 0x0000002004047810 */ /* 0x000fc80007f1e0ff */
[----:B------:R-:W-:-:S09]  /*0820*/  IADD3.X R5, PT, PT, RZ, R5, RZ, P0, !PT ;  /* 0x00000005ff057210 */ /* 0x000fd200007fe4ff */
.L_x_15:
[----:B0-----:R-:W-:Y:S01]  /*0830*/  MOV R2, R6 ;  /* 0x0000000600027202 */ /* 0x001fe20000000f00 */
[----:B------:R-:W2:Y:S01]  /*0840*/  LDG.E R22, desc[UR6][R4.64+-0x1c] ;  /* 0xffffe40604167981 */ /* 0x000ea2000c1e1900 */
[----:B------:R-:W-:-:S03]  /*0850*/  MOV R3, R13 ;  /* 0x0000000d00037202 */ /* 0x000fc60000000f00 */
[----:B------:R-:W3:Y:S04]  /*0860*/  LDG.E R13, desc[UR6][R4.64+-0x20] ;  /* 0xffffe006040d7981 */ /* 0x000ee8000c1e1900 */
[----:B------:R-:W3:Y:S04]  /*0870*/  LDG.E R10, desc[UR6][R2.64+-0x20] ;  /* 0xffffe006020a7981 */ /* 0x000ee8000c1e1900 */
[----:B------:R-:W2:Y:S04]  /*0880*/  LDG.E R24, desc[UR6][R2.64+-0x1c] ;  /* 0xffffe40602187981 */ /* 0x000ea8000c1e1900 */
        /* <DEDUP_REMOVED lines=15> */
[----:B---3--:R-:W-:-:S03]  /*0980*/  FFMA R13, R13, R10, R8 ;  /* 0x0000000a0d0d7223 */ /* 0x008fc60000000008 */
[----:B------:R-:W3:Y:S01]  /*0990*/  LDG.E R10, desc[UR6][R4.64+0x4] ;  /* 0x00000406040a7981 */ /* 0x000ee2000c1e1900 */
[----:B--2---:R-:W-:-:S03]  /*09a0*/  FFMA R22, R22, R24, R13 ;  /* 0x0000001816167223 */ /* 0x004fc6000000000d */
[----:B------:R-:W2:Y:S04]  /*09b0*/  LDG.E R8, desc[UR6][R4.64+0x8] ;  /* 0x0000080604087981 */ /* 0x000ea8000c1e1900 */
[----:B------:R-:W2:Y:S01]  /*09c0*/  LDG.E R13, desc[UR6][R2.64+0x8] ;  /* 0x00000806020d7981 */ /* 0x000ea2000c1e1900 */
        /* <DEDUP_REMOVED lines=8> */
[----:B------:R-:W5:Y:S04]  /*0a50*/  LDG.E R27, desc[UR6][R2.64+0x14] ;  /* 0x00001406021b7981 */ /* 0x000f68000c1e1900 */
[----:B------:R-:W5:Y:S01]  /*0a60*/  LDG.E R23, desc[UR6][R4.64+0x18] ;  /* 0x0000180604177981 */ /* 0x000f62000c1e1900 */
[----:B------:R-:W-:-:S03]  /*0a70*/  FFMA R24, R11, R0, R24 ;  /* 0x000000000b187223 */ /* 0x000fc60000000018 */
[----:B------:R-:W5:Y:S04]  /*0a80*/  LDG.E R18, desc[UR6][R2.64+0x18] ;  /* 0x0000180602127981 */ /* 0x000f68000c1e1900 */
[----:B------:R0:W5:Y:S04]  /*0a90*/  LDG.E R0, desc[UR6][R4.64+0x1c] ;  /* 0x00001c0604007981 */ /* 0x000168000c1e1900 */
[----:B------:R-:W5:Y:S01]  /*0aa0*/  LDG.E R11, desc[UR6][R2.64+0x1c] ;  /* 0x00001c06020b7981 */ /* 0x000f62000c1e1900 */
[----:B------:R-:W-:-:S04]  /*0ab0*/  FFMA R7, R7, R6, R24 ;  /* 0x0000000607077223 */ /* 0x000fc80000000018 */
[----:B------:R-:W-:-:S04]  /*0ac0*/  FFMA R7, R14, R19, R7 ;  /* 0x000000130e077223 */ /* 0x000fc80000000007 */
[----:B------:R-:W-:Y:S01]  /*0ad0*/  FFMA R7, R12, R17, R7 ;  /* 0x000000110c077223 */ /* 0x000fe20000000007 */
[----:B------:R-:W-:-:S04]  /*0ae0*/  UIADD3 UR4, UPT, UPT, UR4, 0x10, URZ ;  /* 0x0000001004047890 */ /* 0x000fc8000fffe0ff */
[----:B------:R-:W-:Y:S01]  /*0af0*/  UISETP.NE.AND UP0, UPT, UR4, 0x80, UPT ;  /* 0x000000800400788c */ /* 0x000fe2000bf05270 */
[----:B0-----:R-:W-:Y:S02]  /*0b00*/  IADD3 R4, P0, PT, R4, 0x40, RZ ;  /* 0x0000004004047810 */ /* 0x001fe40007f1e0ff */
[----:B------:R-:W-:Y:S02]  /*0b10*/  IADD3 R6, P1, PT, R2, 0x40, RZ ;  /* 0x0000004002067810 */ /* 0x000fe40007f3e0ff */
[----:B------:R-:W-:Y:S01]  /*0b20*/  IADD3.X R5, PT, PT, RZ, R5, RZ, P0, !PT ;  /* 0x00000005ff057210 */ /* 0x000fe200007fe4ff */
[----:B---3--:R-:W-:-:S04]  /*0b30*/  FFMA R7, R10, R15, R7 ;  /* 0x0000000f0a077223 */ /* 0x008fc80000000007 */
[----:B--2---:R-:W-:-:S04]  /*0b40*/  FFMA R7, R8, R13, R7 ;  /* 0x0000000d08077223 */ /* 0x004fc80000000007 */
[----:B----4-:R-:W-:-:S04]  /*0b50*/  FFMA R7, R16, R21, R7 ;  /* 0x0000001510077223 */ /* 0x010fc80000000007 */
[----:B-----5:R-:W-:-:S04]  /*0b60*/  FFMA R7, R20, R25, R7 ;  /* 0x0000001914077223 */ /* 0x020fc80000000007 */
[----:B------:R-:W-:Y:S01]  /*0b70*/  FFMA R22, R22, R27, R7 ;  /* 0x0000001b16167223 */ /* 0x000fe20000000007 */
[----:B------:R-:W-:-:S03]  /*0b80*/  IADD3.X R13, PT, PT, RZ, R3, RZ, P1, !PT ;  /* 0x00000003ff0d7210 */ /* 0x000fc60000ffe4ff */
[----:B------:R-:W-:-:S04]  /*0b90*/  FFMA R23, R23, R18, R22 ;  /* 0x0000001217177223 */ /* 0x000fc80000000016 */
[----:B------:R-:W-:Y:S01]  /*0ba0*/  FFMA R8, R0, R11, R23 ;  /* 0x0000000b00087223 */ /* 0x000fe20000000017 */
[----:B------:R-:W-:Y:S06]  /*0bb0*/  BRA.U UP0, `(.L_x_15) ;  /* 0xfffffffd001c7547 */ /* 0x000fec000b83ffff */
[----:B------:R-:W0:Y:S02]  /*0bc0*/  LDC.64 R2, c[0x0][0x3a8] ;  /* 0x0000ea00ff027b82 */ /* 0x000e240000000a00 */
[----:B0-----:R-:W-:-:S06]  /*0bd0*/  IMAD.WIDE.U32 R2, R9, 0x4, R2 ;  /* 0x0000000409027825 */ /* 0x001fcc00078e0002 */
[----:B------:R-:W2:Y:S01]  /*0be0*/  LDG.E R3, desc[UR6][R2.64] ;  /* 0x0000000602037981 */ /* 0x000ea2000c1e1900 */
[----:B------:R-:W-:Y:S01]  /*0bf0*/  HFMA2 R5, -RZ, RZ, 0.96630859375, -0.0022525787353515625 ;  /* 0x3bbb989dff057431 */ /* 0x000fe200000001ff */
[----:B------:R-:W-:Y:S01]  /*0c00*/  MOV R7, 0x437c0000 ;  /* 0x437c000000077802 */ /* 0x000fe20000000f00 */
[----:B------:R-:W-:Y:S01]  /*0c10*/  BSSY.RECONVERGENT B0, `(.L_x_16) ;  /* 0x0000016000007945 */ /* 0x000fe20003800200 */
[----:B--2---:R-:W-:-:S04]  /*0c20*/  FADD R8, R8, R3 ;  /* 0x0000000308087221 */ /* 0x004fc80000000000 */
[----:B------:R-:W-:-:S04]  /*0c30*/  FFMA.SAT R0, R8, -R5, 0.5 ;  /* 0x3f00000008007423 */ /* 0x000fc80000002805 */
[----:B------:R-:W-:-:S04]  /*0c40*/  FFMA.RM R0, R0, R7, 12582913 ;  /* 0x4b40000100007423 */ /* 0x000fc80000004007 */
[C---:B------:R-:W-:Y:S01]  /*0c50*/  FADD R5, R0.reuse, -12583039 ;  /* 0xcb40007f00057421 */ /* 0x040fe20000000000 */
[----:B------:R-:W-:-:S03]  /*0c60*/  SHF.L.U32 R0, R0, 0x17, RZ ;  /* 0x0000001700007819 */ /* 0x000fc600000006ff */
[----:B------:R-:W-:-:S04]  /*0c70*/  FFMA R5, R8, -1.4426950216293334961, -R5 ;  /* 0xbfb8aa3b08057823 */ /* 0x000fc80000000805 */
[----:B------:R-:W-:-:S06]  /*0c80*/  FFMA R5, R8, -1.925963033500011079e-08, R5 ;  /* 0xb2a5706008057823 */ /* 0x000fcc0000000005 */
[----:B------:R-:W0:Y:S02]  /*0c90*/  MUFU.EX2 R5, R5 ;  /* 0x0000000500057308 */ /* 0x000e240000000800 */
[----:B0-----:R-:W-:-:S05]  /*0ca0*/  FFMA R2, R0, R5, 1 ;  /* 0x3f80000000027423 */ /* 0x001fca0000000005 */
[----:B------:R-:W-:-:S04]  /*0cb0*/  IADD3 R0, PT, PT, R2, 0x1800000, RZ ;  /* 0x0180000002007810 */ /* 0x000fc80007ffe0ff */
[----:B------:R-:W-:-:S04]  /*0cc0*/  LOP3.LUT R0, R0, 0x7f800000, RZ, 0xc0, !PT ;  /* 0x7f80000000007812 */ /* 0x000fc800078ec0ff */
[----:B------:R-:W-:-:S13]  /*0cd0*/  ISETP.GT.U32.AND P0, PT, R0, 0x1ffffff, PT ;  /* 0x01ffffff0000780c */ /* 0x000fda0003f04070 */
[----:B------:R-:W-:Y:S05]  /*0ce0*/  @P0 BRA `(.L_x_17) ;  /* 0x0000000000100947 */ /* 0x000fea0003800000 */
[----:B------:R-:W-:-:S07]  /*0cf0*/  MOV R4, 0xd10 ;  /* 0x00000d1000047802 */ /* 0x000fce0000000f00 */
[----:B------:R-:W-:Y:S05]  /*0d00*/  CALL.REL.NOINC `($__internal_1_$__cuda_sm20_rcp_rn_f32_slowpath) ;  /* 0x00000000002c7944 */ /* 0x000fea0003c00000 */
[----:B------:R-:W-:Y:S01]  /*0d10*/  MOV R5, R3 ;  /* 0x0000000300057202 */ /* 0x000fe20000000f00 */
[----:B------:R-:W-:Y:S06]  /*0d20*/  BRA `(.L_x_18) ;  /* 0x0000000000107947 */ /* 0x000fec0003800000 */
.L_x_17:
[----:B------:R-:W0:Y:S02]  /*0d30*/  MUFU.RCP R5, R2 ;  /* 0x0000000200057308 */ /* 0x000e240000001000 */
[----:B0-----:R-:W-:-:S04]  /*0d40*/  FFMA R0, R2, R5, -1 ;  /* 0xbf80000002007423 */ /* 0x001fc80000000005 */
[----:B------:R-:W-:-:S04]  /*0d50*/  FADD.FTZ R0, -R0, -RZ ;  /* 0x800000ff00007221 */ /* 0x000fc80000010100 */
[----:B------:R-:W-:-:S07]  /*0d60*/  FFMA R5, R5, R0, R5 ;  /* 0x0000000005057223 */ /* 0x000fce0000000005 */
.L_x_18:
[----:B------:R-:W-:Y:S05]  /*0d70*/  BSYNC.RECONVERGENT B0 ;  /* 0x0000000000007941 */ /* 0x000fea0003800200 */
.L_x_16:
[----:B------:R-:W0:Y:S02]  /*0d80*/  LDC.64 R2, c[0x0][0x388] ;  /* 0x0000e200ff027b82 */ /* 0x000e240000000a00 */
[----:B0-----:R-:W-:-:S05]  /*0d90*/  IMAD.WIDE.U32 R2, R9, 0x4, R2 ;  /* 0x0000000409027825 */ /* 0x001fca00078e0002 */
[----:B------:R-:W-:Y:S01]  /*0da0*/  STG.E desc[UR6][R2.64], R5 ;  /* 0x0000000502007986 */ /* 0x000fe2000c101906 */
[----:B------:R-:W-:Y:S05]  /*0db0*/  EXIT ;  /* 0x000000000000794d */ /* 0x000fea0003800000 */
        .weak           $__internal_1_$__cuda_sm20_rcp_rn_f32_slowpath
        .type           $__internal_1_$__cuda_sm20_rcp_rn_f32_slowpath,@function
        .size           $__internal_1_$__cuda_sm20_rcp_rn_f32_slowpath,(.L_x_25 - $__internal_1_$__cuda_sm20_rcp_rn_f32_slowpath)
$__internal_1_$__cuda_sm20_rcp_rn_f32_slowpath:
        /* <DEDUP_REMOVED lines=15> */
.L_x_20:
        /* <DEDUP_REMOVED lines=33> */
.L_x_22:
[----:B------:R0:W1:Y:S02]  /*10c0*/  MUFU.RCP R3, R2 ;  /* 0x0000000200037308 */ /* 0x0000640000001000 */
.L_x_21:
[----:B------:R-:W-:Y:S05]  /*10d0*/  BSYNC.RECONVERGENT B1 ;  /* 0x0000000000017941 */ /* 0x000fea0003800200 */
.L_x_19:
[----:B------:R-:W-:-:S04]  /*10e0*/  MOV R5, 0x0 ;  /* 0x0000000000057802 */ /* 0x000fc80000000f00 */
[----:B01----:R-:W-:Y:S05]  /*10f0*/  RET.REL.NODEC R4 `(_Z12forward_passPfS_S_S_S_S_S_) ;  /* 0xffffffec04c07950 */ /* 0x003fea0003c3ffff */
.L_x_23:
        /* <DEDUP_REMOVED lines=16> */
.L_x_25:


//--------------------- .nv.shared.reserved.0     --------------------------
	.section	.nv.shared.reserved.0,"aw",@nobits
	.weak		__nv_reservedSMEM_offset_0_alias
	.size		__nv_reservedSMEM_offset_0_alias, 0, 64
	.other		__nv_reservedSMEM_offset_0_alias,@"STO_CUDA_RESERVED_SHARED STV_DEFAULT"
__nv_reservedSMEM_offset_0_alias:
	.zero		0
	.zero		64


//--------------------- .nv.constant0._Z13backward_passPfS_S_S_S_S_S_S_ --------------------------
	.section	.nv.constant0._Z13backward_passPfS_S_S_S_S_S_S_,"a",@progbits
	.sectionflags	@""
	.align	4
.nv.constant0._Z13backward_passPfS_S_S_S_S_S_S_:
	.zero		960


//--------------------- .nv.constant0._Z12forward_passPfS_S_S_S_S_S_ --------------------------
	.section	.nv.constant0._Z12forward_passPfS_S_S_S_S_S_,"a",@progbits
	.sectionflags	@""
	.align	4
.nv.constant0._Z12forward_passPfS_S_S_S_S_S_:
	.zero		952


//--------------------- SYMBOLS --------------------------

	.type		.nv.reservedSmem.offset0,@object
	.size		.nv.reservedSmem.offset0,0x4
